def gluon_wgmma(
    a_ptr,
    b_ptr,
    c_ptr,
    M,
    N,
    K,
    stride_am,
    stride_bk,
    stride_cm,
    BLOCK_M: gl.constexpr,
    BLOCK_N: gl.constexpr,
    BLOCK_K: gl.constexpr,
    DTYPE: gl.constexpr,
    A_LAYOUT: gl.constexpr,
    B_LAYOUT: gl.constexpr,
    C_LAYOUT: gl.constexpr,
    B_SHAPE: gl.constexpr,
    TRANS_B: gl.constexpr,
    NUM_BUFFERS: gl.constexpr,
    NUM_WARPS: gl.constexpr,
):
    a_desc = tma.make_tensor_descriptor(
        a_ptr, [M, K], [stride_am, 1], [BLOCK_M, BLOCK_K], A_LAYOUT
    )
    b_desc = tma.make_tensor_descriptor(
        b_ptr,
        [N, K] if TRANS_B else [K, N],
        [stride_bk, 1],
        B_SHAPE,
        B_LAYOUT,
    )
    c_desc = tma.make_tensor_descriptor(
        c_ptr, [M, N], [stride_cm, 1], [BLOCK_M, BLOCK_N], C_LAYOUT
    )

    a_bufs = gl.allocate_shared_memory(
        DTYPE, [NUM_BUFFERS, BLOCK_M, BLOCK_K], A_LAYOUT
    )
    b_bufs = gl.allocate_shared_memory(DTYPE, [NUM_BUFFERS] + B_SHAPE, B_LAYOUT)

    pid_m = gl.program_id(0)
    pid_n = gl.program_id(1)
    off_m = pid_m * BLOCK_M
    off_n = pid_n * BLOCK_N

    mma_layout: gl.constexpr = pick_wgmma_layout(DTYPE, BLOCK_M, BLOCK_N, NUM_WARPS)
    acc = warpgroup_mma_init(
        gl.zeros((BLOCK_M, BLOCK_N), dtype=gl.float32, layout=mma_layout)
    )

    bars = gl.allocate_shared_memory(
        gl.int64, [NUM_BUFFERS, 1], mbarrier.MBarrierLayout()
    )
    for i in gl.static_range(NUM_BUFFERS):
        mbarrier.init(bars.index(i), count=1)
    idx = 0
    phase = 0

    for k in range(0, K, BLOCK_K):
        a = a_bufs.index(idx)
        b = b_bufs.index(idx)
        bar = bars.index(idx)
        mbarrier.expect(bar, a_desc.block_type.nbytes + b_desc.block_type.nbytes)
        tma.async_copy_global_to_shared(a_desc, [off_m, k], bar, a)
        tma.async_copy_global_to_shared(
            b_desc, [off_n, k] if TRANS_B else [k, off_n], bar, b
        )
        mbarrier.wait(bar, phase=phase)

        if TRANS_B:
            b = b.permute((1, 0))
        acc = warpgroup_mma_wait(num_outstanding=0, deps=(acc,))
        acc = warpgroup_mma(a, b, acc, is_async=True)

        idx += 1
        if idx == NUM_BUFFERS:
            idx = 0
            phase ^= 1

    acc = warpgroup_mma_wait(num_outstanding=0, deps=(acc,))
    for i in gl.static_range(NUM_BUFFERS):
        mbarrier.invalidate(bars.index(i))

    c_smem = gl.allocate_shared_memory(DTYPE, [BLOCK_M, BLOCK_N], C_LAYOUT)
    c_smem.store(acc.to(DTYPE))
    fence_async_shared()
    tma.async_copy_shared_to_global(c_desc, [off_m, off_n], c_smem)
    tma.store_wait(pendings=0)

# config = {"BLOCK_K": 64, "BLOCK_M": 128, "BLOCK_N": 256, "arch": "sm_90", "dtype": "fp16", "num_buffers": 1, "num_warps": 8, "trans_b": 1}
# arch = sm_90


// ===== COMPILED SASS (sm_90a) =====

	.target	sm_90a

	.elftype	@"ET_EXEC"


//--------------------- .note.nv.tkinfo           --------------------------
	.section	.note.nv.tkinfo,"",@"SHT_NOTE"
	.sectionflags	@"SHF_NOTE_NV_TKINFO"
	.tkinfo
        /*0018*/ 	.word	0x00000002
        /*0030*/ 	.string	""
        /*0030*/ 	.string	"ptxas"
        /*0030*/ 	.string	"Cuda compilation tools, release 13.0, V13.0.88"
        /*0030*/ 	.string	"Build cuda_13.0.r13.0/compiler.36424714_0"
        /*0030*/ 	.string	"-v  -suppress-debug-info  -lineinfo  -arch sm_90a "



//--------------------- .note.nv.cuinfo           --------------------------
	.section	.note.nv.cuinfo,"",@"SHT_NOTE"
	.sectionflags	@"SHF_NOTE_NV_CUINFO"
        /*0018*/ 	.short	0x0002
        /*001a*/ 	.short	0x005a
        /*001c*/ 	.short	0x0082
	.zero		2


//--------------------- .nv.info                  --------------------------
	.section	.nv.info,"",@"SHT_CUDA_INFO"
	.align	4


	//----- nvinfo : EIATTR_REGCOUNT
	.align		4
        /*0000*/ 	.byte	0x04, 0x2f
        /*0002*/ 	.short	(.L_1 - .L_0)
	.align		4
.L_0:
        /*0004*/ 	.word	index@(gluon_wgmma)
        /*0008*/ 	.word	0x0000009a


	//----- nvinfo : EIATTR_FRAME_SIZE
	.align		4
.L_1:
        /*000c*/ 	.byte	0x04, 0x11
        /*000e*/ 	.short	(.L_3 - .L_2)
	.align		4
.L_2:
        /*0010*/ 	.word	index@(gluon_wgmma)
        /*0014*/ 	.word	0x00000000


	//----- nvinfo : EIATTR_MIN_STACK_SIZE
	.align		4
.L_3:
        /*0018*/ 	.byte	0x04, 0x12
        /*001a*/ 	.short	(.L_5 - .L_4)
	.align		4
.L_4:
        /*001c*/ 	.word	index@(gluon_wgmma)
        /*0020*/ 	.word	0x00000000
.L_5:


//--------------------- .nv.compat                --------------------------
	.section	.nv.compat,"",@"SHT_CUDA_COMPAT_INFO"
	.align	4
        /*0000*/ 	.byte	0x02, 0x09, 0x01, 0x00, 0x02, 0x02, 0x04, 0x00, 0x02, 0x05, 0x05, 0x00, 0x03, 0x07, 0x01, 0x01
        /*0010*/ 	.byte	0x02, 0x03, 0x03, 0x00, 0x02, 0x06, 0x01, 0x00, 0x04, 0x0b, 0x08, 0x00, 0x00, 0x00, 0x00, 0x00
        /*0020*/ 	.byte	0x00, 0x00, 0x00, 0x00


//--------------------- .nv.info.gluon_wgmma      --------------------------
	.section	.nv.info.gluon_wgmma,"",@"SHT_CUDA_INFO"
	.sectionflags	@""
	.align	4


	//----- nvinfo : EIATTR_CUDA_API_VERSION
	.align		4
        /*0000*/ 	.byte	0x04, 0x37
        /*0002*/ 	.short	(.L_7 - .L_6)
.L_6:
        /*0004*/ 	.word	0x00000082


	//----- nvinfo : EIATTR_KPARAM_INFO
	.align		4
.L_7:
        /*0008*/ 	.byte	0x04, 0x17
        /*000a*/ 	.short	(.L_9 - .L_8)
.L_8:
        /*000c*/ 	.word	0x00000000
        /*0010*/ 	.short	0x000a
        /*0012*/ 	.short	0x0048
        /*0014*/ 	.byte	0x00, 0xf4, 0x21, 0x00


	//----- nvinfo : EIATTR_KPARAM_INFO
	.align		4
.L_9:
        /*0018*/ 	.byte	0x04, 0x17
        /*001a*/ 	.short	(.L_11 - .L_10)
.L_10:
        /*001c*/ 	.word	0x00000000
        /*0020*/ 	.short	0x0009
        /*0022*/ 	.short	0x0040
        /*0024*/ 	.byte	0x00, 0xf4, 0x21, 0x00


	//----- nvinfo : EIATTR_KPARAM_INFO
	.align		4
.L_11:
        /*0028*/ 	.byte	0x04, 0x17
        /*002a*/ 	.short	(.L_13 - .L_12)
.L_12:
        /*002c*/ 	.word	0x00000000
        /*0030*/ 	.short	0x0008
        /*0032*/ 	.short	0x0038
        /*0034*/ 	.byte	0x00, 0xf0, 0x21, 0x00


	//----- nvinfo : EIATTR_KPARAM_INFO
	.align		4
.L_13:
        /*0038*/ 	.byte	0x04, 0x17
        /*003a*/ 	.short	(.L_15 - .L_14)
.L_14:
        /*003c*/ 	.word	0x00000000
        /*0040*/ 	.short	0x0007
        /*0042*/ 	.short	0x0030
        /*0044*/ 	.byte	0x00, 0xf0, 0x21, 0x00


	//----- nvinfo : EIATTR_KPARAM_INFO
	.align		4
.L_15:
        /*0048*/ 	.byte	0x04, 0x17
        /*004a*/ 	.short	(.L_17 - .L_16)
.L_16:
        /*004c*/ 	.word	0x00000000
        /*0050*/ 	.short	0x0006
        /*0052*/ 	.short	0x0028
        /*0054*/ 	.byte	0x00, 0xf0, 0x21, 0x00


	//----- nvinfo : EIATTR_KPARAM_INFO
	.align		4
.L_17:
        /*0058*/ 	.byte	0x04, 0x17
        /*005a*/ 	.short	(.L_19 - .L_18)
.L_18:
        /*005c*/ 	.word	0x00000000
        /*0060*/ 	.short	0x0005
        /*0062*/ 	.short	0x0020
        /*0064*/ 	.byte	0x00, 0xf0, 0x11, 0x00


	//----- nvinfo : EIATTR_KPARAM_INFO
	.align		4
.L_19:
        /*0068*/ 	.byte	0x04, 0x17
        /*006a*/ 	.short	(.L_21 - .L_20)
.L_20:
        /*006c*/ 	.word	0x00000000
        /*0070*/ 	.short	0x0004
        /*0072*/ 	.short	0x001c
        /*0074*/ 	.byte	0x00, 0xf0, 0x11, 0x00


	//----- nvinfo : EIATTR_KPARAM_INFO
	.align		4
.L_21:
        /*0078*/ 	.byte	0x04, 0x17
        /*007a*/ 	.short	(.L_23 - .L_22)
.L_22:
        /*007c*/ 	.word	0x00000000
        /*0080*/ 	.short	0x0003
        /*0082*/ 	.short	0x0018
        /*0084*/ 	.byte	0x00, 0xf0, 0x11, 0x00


	//----- nvinfo : EIATTR_KPARAM_INFO
	.align		4
.L_23:
        /*0088*/ 	.byte	0x04, 0x17
        /*008a*/ 	.short	(.L_25 - .L_24)
.L_24:
        /*008c*/ 	.word	0x00000000
        /*0090*/ 	.short	0x0002
        /*0092*/ 	.short	0x0010
        /*0094*/ 	.byte	0x00, 0xf4, 0x21, 0x00


	//----- nvinfo : EIATTR_KPARAM_INFO
	.align		4
.L_25:
        /*0098*/ 	.byte	0x04, 0x17
        /*009a*/ 	.short	(.L_27 - .L_26)
.L_26:
        /*009c*/ 	.word	0x00000000
        /*00a0*/ 	.short	0x0001
        /*00a2*/ 	.short	0x0008
        /*00a4*/ 	.byte	0x00, 0xf4, 0x21, 0x00


	//----- nvinfo : EIATTR_KPARAM_INFO
	.align		4
.L_27:
        /*00a8*/ 	.byte	0x04, 0x17
        /*00aa*/ 	.short	(.L_29 - .L_28)
.L_28:
        /*00ac*/ 	.word	0x00000000
        /*00b0*/ 	.short	0x0000
        /*00b2*/ 	.short	0x0000
        /*00b4*/ 	.byte	0x00, 0xf4, 0x21, 0x00


	//----- nvinfo : EIATTR_SPARSE_MMA_MASK
	.align		4
.L_29:
        /*00b8*/ 	.byte	0x03, 0x50
        /*00ba*/ 	.short	0x0000


	//----- nvinfo : EIATTR_MAXREG_COUNT
	.align		4
        /*00bc*/ 	.byte	0x03, 0x1b
        /*00be*/ 	.short	0x00ff


	//----- nvinfo : EIATTR_NUM_BARRIERS
	.align		4
        /*00c0*/ 	.byte	0x02, 0x4c
        /*00c2*/ 	.byte	0x01
	.zero		1


	//----- nvinfo : EIATTR_MERCURY_ISA_VERSION
	.align		4
        /*00c4*/ 	.byte	0x03, 0x5f
        /*00c6*/ 	.short	0x0101


	//----- nvinfo : EIATTR_INT_WARP_WIDE_INSTR_OFFSETS
	.align		4
        /*00c8*/ 	.byte	0x04, 0x31
        /*00ca*/ 	.short	(.L_31 - .L_30)


	//   ....[0]....
.L_30:
        /*00cc*/ 	.word	0x000012f0


	//   ....[1]....
        /*00d0*/ 	.word	0x00001340


	//   ....[2]....
        /*00d4*/ 	.word	0x00001cc0


	//   ....[3]....
        /*00d8*/ 	.word	0x00001cd0


	//   ....[4]....
        /*00dc*/ 	.word	0x00001d90


	//   ....[5]....
        /*00e0*/ 	.word	0x00001dc0


	//   ....[6]....
        /*00e4*/ 	.word	0x000027b0


	//   ....[7]....
        /*00e8*/ 	.word	0x000027c0


	//----- nvinfo : EIATTR_COOP_GROUP_MASK_REGIDS
	.align		4
.L_31:
        /*00ec*/ 	.byte	0x04, 0x29
        /*00ee*/ 	.short	(.L_33 - .L_32)


	//   ....[0]....
.L_32:
        /*00f0*/ 	.word	0xffffffff


	//   ....[1]....
        /*00f4*/ 	.word	0xffffffff


	//   ....[2]....
        /*00f8*/ 	.word	0xffffffff


	//   ....[3]....
        /*00fc*/ 	.word	0xffffffff


	//----- nvinfo : EIATTR_COOP_GROUP_INSTR_OFFSETS
	.align		4
.L_33:
        /*0100*/ 	.byte	0x04, 0x28
        /*0102*/ 	.short	(.L_35 - .L_34)


	//   ....[0]....
.L_34:
        /*0104*/ 	.word	0x00000140


	//   ....[1]....
        /*0108*/ 	.word	0x00000700


	//   ....[2]....
        /*010c*/ 	.word	0x00000cf0


	//   ....[3]....
        /*0110*/ 	.word	0x00001e60


	//----- nvinfo : EIATTR_MBARRIER_INSTR_OFFSETS
	.align		4
.L_35:
        /*0114*/ 	.byte	0x04, 0x39
        /*0116*/ 	.short	(.L_37 - .L_36)


	//   ....[0]....
.L_36:
        /*0118*/ 	.word	0x00001360
        /*011c*/ 	.word	0x000000ff
        /*0120*/ 	.word	0x0000c000
        /*0124*/ 	.short	0x0100
        /*0126*/ 	.byte	0x08
	.zero		1


	//   ....[1]....
        /*0128*/ 	.word	0x00001e40
        /*012c*/ 	.word	0x000000ff
        /*0130*/ 	.word	0x0000c000
        /*0134*/ 	.short	0x010a
        /*0136*/ 	.byte	0x08
	.zero		1


	//   ....[2]....
        /*0138*/ 	.word	0x00002250
        /*013c*/ 	.word	0x000000ff
        /*0140*/ 	.word	0x0000c000
        /*0144*/ 	.short	0x0108
        /*0146*/ 	.byte	0x08
	.zero		1


	//   ....[3]....
        /*0148*/ 	.word	0x00002870
        /*014c*/ 	.word	0x000000ff
        /*0150*/ 	.word	0x0000c000
        /*0154*/ 	.short	0x010a
        /*0156*/ 	.byte	0x08
	.zero		1


	//----- nvinfo : EIATTR_NUM_MBARRIERS
	.align		4
.L_37:
        /*0158*/ 	.byte	0x03, 0x38
        /*015a*/ 	.short	0x0001


	//----- nvinfo : EIATTR_EXIT_INSTR_OFFSETS
	.align		4
        /*015c*/ 	.byte	0x04, 0x1c
        /*015e*/ 	.short	(.L_39 - .L_38)


	//   ....[0]....
.L_38:
        /*0160*/ 	.word	0x00002860


	//----- nvinfo : EIATTR_REQNTID
	.align		4
.L_39:
        /*0164*/ 	.byte	0x04, 0x10
        /*0166*/ 	.short	(.L_41 - .L_40)
.L_40:
        /*0168*/ 	.word	0x00000100
        /*016c*/ 	.word	0x00000001
        /*0170*/ 	.word	0x00000001


	//----- nvinfo : EIATTR_CRS_STACK_SIZE
	.align		4
.L_41:
        /*0174*/ 	.byte	0x04, 0x1e
        /*0176*/ 	.short	(.L_43 - .L_42)
.L_42:
        /*0178*/ 	.word	0x00000000


	//----- nvinfo : EIATTR_CBANK_PARAM_SIZE
	.align		4
.L_43:
        /*017c*/ 	.byte	0x03, 0x19
        /*017e*/ 	.short	0x0050


	//----- nvinfo : EIATTR_PARAM_CBANK
	.align		4
        /*0180*/ 	.byte	0x04, 0x0a
        /*0182*/ 	.short	(.L_45 - .L_44)
	.align		4
.L_44:
        /*0184*/ 	.word	index@(.nv.constant0.gluon_wgmma)
        /*0188*/ 	.short	0x0210
        /*018a*/ 	.short	0x0050


	//----- nvinfo : EIATTR_SW_WAR
	.align		4
.L_45:
        /*018c*/ 	.byte	0x04, 0x36
        /*018e*/ 	.short	(.L_47 - .L_46)
.L_46:
        /*0190*/ 	.word	0x00000008
.L_47:


//--------------------- .nv.callgraph             --------------------------
	.section	.nv.callgraph,"",@"SHT_CUDA_CALLGRAPH"
	.align	4
	.sectionentsize	8
	.align		4
        /*0000*/ 	.word	0x00000000
	.align		4
        /*0004*/ 	.word	0xffffffff
	.align		4
        /*0008*/ 	.word	0x00000000
	.align		4
        /*000c*/ 	.word	0xfffffffe
	.align		4
        /*0010*/ 	.word	0x00000000
	.align		4
        /*0014*/ 	.word	0xfffffffd
	.align		4
        /*0018*/ 	.word	0x00000000
	.align		4
        /*001c*/ 	.word	0xfffffffc


//--------------------- .text.gluon_wgmma         --------------------------
	.section	.text.gluon_wgmma,"ax",@progbits
	.align	128
        .global         gluon_wgmma
        .type           gluon_wgmma,@function
        .size           gluon_wgmma,(.L_x_53 - gluon_wgmma)
        .other          gluon_wgmma,@"STO_CUDA_ENTRY STV_DEFAULT"
gluon_wgmma:
.text.gluon_wgmma:
[----:B------:R-:W-:Y:S01]  /*0000*/  LDC R1, c[0x0][0x28] ;  /* 0x00000a00ff017b82 */ /* 0x000fe20000000800 */
[----:B------:R-:W1:Y:S07]  /*0010*/  S2R R0, SR_TID.X ;  /* 0x0000000000007919 */ /* 0x000e6e0000002100 */
[----:B------:R-:W2:Y:S01]  /*0020*/  S2UR UR4, SR_CgaCtaId ;  /* 0x00000000000479c3 */ /* 0x000ea20000008800 */
[----:B------:R-:W-:Y:S01]  /*0030*/  UMOV UR8, 0x400 ;  /* 0x0000040000087882 */ /* 0x000fe20000000000 */
[----:B------:R-:W-:Y:S01]  /*0040*/  ULDC UR6, c[0x0][0xc] ;  /* 0x0000030000067ab9 */ /* 0x000fe20000000800 */
[----:B------:R-:W-:Y:S05]  /*0050*/  BSSY B0, `(.L_x_0) ;  /* 0x000001f000007945 */ /* 0x000fea0003800000 */
[----:B------:R-:W3:Y:S08]  /*0060*/  LDC R4, c[0x0][0x228] ;  /* 0x00008a00ff047b82 */ /* 0x000ef00000000800 */
[----:B------:R-:W4:Y:S08]  /*0070*/  LDC R14, c[0x0][0x230] ;  /* 0x00008c00ff0e7b82 */ /* 0x000f300000000800 */
[----:B------:R-:W-:Y:S01]  /*0080*/  S2UR UR10, SR_CTAID.Y ;  /* 0x00000000000a79c3 */ /* 0x000fe20000002600 */
[----:B--2---:R-:W-:-:S03]  /*0090*/  ULEA UR8, UR4, UR8, 0x18 ;  /* 0x0000000804087291 */ /* 0x004fc6000f8ec03f */
[----:B------:R-:W-:Y:S01]  /*00a0*/  ULDC UR4, c[0x0][0x10] ;  /* 0x0000040000047ab9 */ /* 0x000fe20000000800 */
[----:B-1----:R-:W-:-:S03]  /*00b0*/  LOP3.LUT R6, R0, 0xff, RZ, 0xc0, !PT ;  /* 0x000000ff00067812 */ /* 0x002fc600078ec0ff */
[----:B------:R-:W1:Y:S01]  /*00c0*/  S2UR UR5, SR_CTAID.Z ;  /* 0x00000000000579c3 */ /* 0x000e620000002700 */
[----:B---3--:R-:W-:Y:S01]  /*00d0*/  VIADD R4, R4, 0xffffffff ;  /* 0xffffffff04047836 */ /* 0x008fe20000000000 */
[C---:B------:R-:W-:Y:S02]  /*00e0*/  ISETP.GE.U32.AND P0, PT, R6.reuse, 0x20, PT ;  /* 0x000000200600780c */ /* 0x040fe40003f06070 */
[C---:B------:R-:W-:Y:S02]  /*00f0*/  ISETP.NE.U32.AND P1, PT, R6.reuse, RZ, PT ;  /* 0x000000ff0600720c */ /* 0x040fe40003f25070 */
[----:B------:R-:W-:Y:S02]  /*0100*/  LEA R13, R6, UR8, 0x2 ;  /* 0x00000008060d7c11 */ /* 0x000fe4000f8e10ff */
[----:B------:R-:W2:Y:S01]  /*0110*/  S2UR UR9, SR_CTAID.X ;  /* 0x00000000000979c3 */ /* 0x000ea20000002500 */
[----:B----4-:R-:W-:-:S06]  /*0120*/  VIADD R9, R14, 0xffffffff ;  /* 0xffffffff0e097836 */ /* 0x010fcc0000000000 */
[----:B------:R3:W-:Y:S01]  /*0130*/  @!P0 STS [R13], RZ ;  /* 0x000000ff0d008388 */ /* 0x0007e20000000800 */
[----:B------:R-:W-:-:S03]  /*0140*/  NOP ;  /* 0x0000000000007918 */ /* 0x000fc60000000000 */
[----:B------:R3:W-:Y:S01]  /*0150*/  @!P1 STS [UR8+0x24], R4 ;  /* 0x00002404ff009988 */ /* 0x0007e20008000808 */
[----:B-1----:R-:W-:-:S03]  /*0160*/  UIMAD UR4, UR5, UR4, UR10 ;  /* 0x00000004050472a4 */ /* 0x002fc6000f8e020a */
[----:B------:R3:W-:Y:S01]  /*0170*/  @!P1 STS [UR8+0x20], R9 ;  /* 0x00002009ff009988 */ /* 0x0007e20008000808 */
[----:B--2---:R-:W-:-:S03]  /*0180*/  UIMAD UR4, UR4, UR6, UR9 ;  /* 0x00000006040472a4 */ /* 0x004fc6000f8e0209 */
[----:B------:R-:W-:Y:S01]  /*0190*/  ULDC.64 UR6, c[0x0][0x250] ;  /* 0x0000940000067ab9 */ /* 0x000fe20000000a00 */
[----:B------:R-:W-:-:S04]  /*01a0*/  UIMAD UR4, UR4, 0x180, URZ ;  /* 0x00000180040478a4 */ /* 0x000fc8000f8e023f */
[----:B------:R-:W-:-:S04]  /*01b0*/  UIADD3 UR12, UP0, UR4, UR6, URZ ;  /* 0x00000006040c7290 */ /* 0x000fc8000ff1e03f */
[----:B------:R-:W-:Y:S01]  /*01c0*/  ULEA.HI.X.SX32 UR13, UR4, UR7, 0x1, UP0 ;  /* 0x00000007040d7291 */ /* 0x000fe200080f0e3f */
[----:B---3--:R-:W-:Y:S11]  /*01d0*/  @P1 BRA `(.L_x_1) ;  /* 0x0000000000181947 */ /* 0x008ff60003800000 */
[----:B------:R-:W1:Y:S01]  /*01e0*/  LDS R2, [UR8+0x8] ;  /* 0x00000808ff027984 */ /* 0x000e620008000800 */
[----:B------:R-:W2:Y:S01]  /*01f0*/  LDC.64 R10, c[0x0][0x210] ;  /* 0x00008400ff0a7b82 */ /* 0x000ea20000000a00 */
[----:B------:R-:W-:Y:S02]  /*0200*/  IMAD.MOV.U32 R3, RZ, RZ, 0x70 ;  /* 0x00000070ff037424 */ /* 0x000fe400078e00ff */
[----:B--2---:R2:W-:Y:S03]  /*0210*/  STS.64 [UR8], R10 ;  /* 0x0000000aff007988 */ /* 0x0045e60008000a08 */
[----:B-1----:R-:W-:-:S05]  /*0220*/  LOP3.LUT R2, R2, 0x10, R3, 0xd8, !PT ;  /* 0x0000001002027812 */ /* 0x002fca00078ed803 */
[----:B------:R2:W-:Y:S02]  /*0230*/  STS [UR8+0x8], R2 ;  /* 0x00000802ff007988 */ /* 0x0005e40008000808 */
.L_x_1:
[----:B------:R-:W-:Y:S05]  /*0240*/  BSYNC B0 ;  /* 0x0000000000007941 */ /* 0x000fea0003800000 */
.L_x_0:
[----:B------:R-:W-:Y:S04]  /*0250*/  BSSY B0, `(.L_x_2) ;  /* 0x000000a000007945 */ /* 0x000fe80003800000 */
[----:B------:R-:W-:Y:S05]  /*0260*/  @P1 BRA `(.L_x_3) ;  /* 0x0000000000201947 */ /* 0x000fea0003800000 */
[----:B--2---:R-:W1:Y:S01]  /*0270*/  LDS R2, [UR8+0x34] ;  /* 0x00003408ff027984 */ /* 0x004e620008000800 */
[----:B------:R-:W-:Y:S02]  /*0280*/  IMAD.MOV.U32 R3, RZ, RZ, 0x3f000000 ;  /* 0x3f000000ff037424 */ /* 0x000fe400078e00ff */
[----:B------:R-:W-:Y:S01]  /*0290*/  @!P1 IMAD.MOV.U32 R5, RZ, RZ, 0x7f ;  /* 0x0000007fff059424 */ /* 0x000fe200078e00ff */
[----:B------:R-:W2:Y:S02]  /*02a0*/  @!P1 LDS R8, [UR8+0x38] ;  /* 0x00003808ff089984 */ /* 0x000ea40008000800 */
[----:B-1----:R-:W-:Y:S02]  /*02b0*/  LOP3.LUT R2, R2, 0xff000000, R3, 0xb8, !PT ;  /* 0xff00000002027812 */ /* 0x002fe400078eb803 */
[----:B--2---:R-:W-:-:S03]  /*02c0*/  @!P1 LOP3.LUT R3, R8, 0xff, R5, 0xb8, !PT ;  /* 0x000000ff08039812 */ /* 0x004fc600078eb805 */
[----:B------:R1:W-:Y:S04]  /*02d0*/  STS [UR8+0x34], R2 ;  /* 0x00003402ff007988 */ /* 0x0003e80008000808 */
[----:B------:R1:W-:Y:S02]  /*02e0*/  @!P1 STS [UR8+0x38], R3 ;  /* 0x00003803ff009988 */ /* 0x0003e40008000808 */
.L_x_3:
[----:B------:R-:W-:Y:S05]  /*02f0*/  BSYNC B0 ;  /* 0x0000000000007941 */ /* 0x000fea0003800000 */
.L_x_2:
[----:B------:R-:W-:Y:S04]  /*0300*/  BSSY B0, `(.L_x_4) ;  /* 0x000000e000007945 */ /* 0x000fe80003800000 */
[----:B------:R-:W-:Y:S05]  /*0310*/  @P1 BRA `(.L_x_5) ;  /* 0x0000000000301947 */ /* 0x000fea0003800000 */
[----:B-1----:R-:W1:Y:S01]  /*0320*/  LDS R3, [UR8+0x34] ;  /* 0x00003408ff037984 */ /* 0x002e620008000800 */
[----:B--2---:R-:W2:Y:S03]  /*0330*/  LDC.64 R10, c[0x0][0x238] ;  /* 0x00008e00ff0a7b82 */ /* 0x004ea60000000a00 */
[----:B------:R-:W3:Y:S01]  /*0340*/  LDS R2, [UR8+0x1c] ;  /* 0x00001c08ff027984 */ /* 0x000ee20008000800 */
[C---:B--2---:R-:W-:Y:S01]  /*0350*/  SHF.L.U64.HI R8, R10.reuse, 0x1, R11 ;  /* 0x000000010a087819 */ /* 0x044fe2000001020b */
[----:B------:R-:W-:-:S03]  /*0360*/  IMAD.SHL.U32 R5, R10, 0x2, RZ ;  /* 0x000000020a057824 */ /* 0x000fc600078e00ff */
[--C-:B------:R-:W-:Y:S02]  /*0370*/  SHF.R.U32.HI R7, RZ, 0x4, R8.reuse ;  /* 0x00000004ff077819 */ /* 0x100fe40000011608 */
[----:B------:R-:W-:-:S05]  /*0380*/  SHF.R.U64 R5, R5, 0x4, R8 ;  /* 0x0000000405057819 */ /* 0x000fca0000001208 */
[----:B------:R4:W-:Y:S01]  /*0390*/  STS [UR8+0xc], R5 ;  /* 0x00000c05ff007988 */ /* 0x0009e20008000808 */
[----:B-1----:R-:W-:Y:S02]  /*03a0*/  LOP3.LUT R3, R3, 0x7, RZ, 0xb8, !PT ;  /* 0x0000000703037812 */ /* 0x002fe400078eb8ff */
[----:B---3--:R-:W-:-:S03]  /*03b0*/  LOP3.LUT R2, R2, 0xf, R7, 0xb8, !PT ;  /* 0x0000000f02027812 */ /* 0x008fc600078eb807 */
[----:B------:R4:W-:Y:S04]  /*03c0*/  STS [UR8+0x34], R3 ;  /* 0x00003403ff007988 */ /* 0x0009e80008000808 */
[----:B------:R4:W-:Y:S02]  /*03d0*/  STS [UR8+0x1c], R2 ;  /* 0x00001c02ff007988 */ /* 0x0009e40008000808 */
.L_x_5:
[----:B------:R-:W-:Y:S05]  /*03e0*/  BSYNC B0 ;  /* 0x0000000000007941 */ /* 0x000fea0003800000 */
.L_x_4:
[----:B------:R-:W-:Y:S04]  /*03f0*/  BSSY B1, `(.L_x_6) ;  /* 0x000001b000017945 */ /* 0x000fe80003800000 */
[----:B------:R-:W-:Y:S01]  /*0400*/  BSSY B0, `(.L_x_7) ;  /* 0x0000016000007945 */ /* 0x000fe20003800000 */
[----:B------:R-:W-:-:S03]  /*0410*/  IMAD.MOV.U32 R12, RZ, RZ, RZ ;  /* 0x000000ffff0c7224 */ /* 0x000fc600078e00ff */
[----:B------:R-:W-:Y:S05]  /*0420*/  @P1 BRA `(.L_x_8) ;  /* 0x0000000000201947 */ /* 0x000fea0003800000 */
[----:B-12-4-:R-:W1:Y:S02]  /*0430*/  LDS R2, [UR8+0x34] ;  /* 0x00003408ff027984 */ /* 0x016e640008000800 */
[----:B-1----:R-:W-:-:S05]  /*0440*/  LOP3.LUT R2, R2, 0x38, RZ, 0xb8, !PT ;  /* 0x0000003802027812 */ /* 0x002fca00078eb8ff */
[----:B------:R1:W-:Y:S01]  /*0450*/  STS [UR8+0x34], R2 ;  /* 0x00003402ff007988 */ /* 0x0003e20008000808 */
[----:B------:R-:W-:Y:S05]  /*0460*/  @P1 BRA `(.L_x_9) ;  /* 0x0000000000201947 */ /* 0x000fea0003800000 */
[----:B-1----:R-:W1:Y:S01]  /*0470*/  LDS R2, [UR8+0x8] ;  /* 0x00000808ff027984 */ /* 0x002e620008000800 */
[----:B------:R-:W-:-:S05]  /*0480*/  IMAD.MOV.U32 R3, RZ, RZ, 0x780 ;  /* 0x00000780ff037424 */ /* 0x000fca00078e00ff */
[----:B-1----:R-:W-:-:S05]  /*0490*/  LOP3.LUT R2, R2, 0x300, R3, 0xd8, !PT ;  /* 0x0000030002027812 */ /* 0x002fca00078ed803 */
[----:B------:R3:W-:Y:S02]  /*04a0*/  STS [UR8+0x8], R2 ;  /* 0x00000802ff007988 */ /* 0x0007e40008000808 */
.L_x_8:
[----:B------:R-:W-:Y:S05]  /*04b0*/  @P1 BRA `(.L_x_10) ;  /* 0x0000000000281947 */ /* 0x000fea0003800000 */
[----:B-1234-:R-:W1:Y:S02]  /*04c0*/  LDS R2, [UR8+0x8] ;  /* 0x00000808ff027984 */ /* 0x01ee640008000800 */
[----:B-1----:R-:W-:-:S05]  /*04d0*/  LOP3.LUT R2, R2, 0x1800, RZ, 0xb8, !PT ;  /* 0x0000180002027812 */ /* 0x002fca00078eb8ff */
[----:B------:R2:W-:Y:S02]  /*04e0*/  STS [UR8+0x8], R2 ;  /* 0x00000802ff007988 */ /* 0x0005e40008000808 */
.L_x_9:
[----:B------:R-:W-:Y:S05]  /*04f0*/  @P1 BREAK B0 ;  /* 0x0000000000001942 */ /* 0x000fea0003800000 */
[----:B------:R-:W-:Y:S05]  /*0500*/  @P1 BRA `(.L_x_11) ;  /* 0x0000000000241947 */ /* 0x000fea0003800000 */
[----:B------:R-:W3:Y:S01]  /*0510*/  LDS R3, [UR8+0x8] ;  /* 0x00000808ff037984 */ /* 0x000ee20008000800 */
[----:B-12---:R-:W-:-:S05]  /*0520*/  IMAD.MOV.U32 R2, RZ, RZ, 0x6000 ;  /* 0x00006000ff027424 */ /* 0x006fca00078e00ff */
[----:B---3--:R-:W-:-:S04]  /*0530*/  LOP3.LUT R2, R3, 0x6000, R2, 0xd8, !PT ;  /* 0x0000600003027812 */ /* 0x008fc800078ed802 */
[----:B------:R-:W-:-:S05]  /*0540*/  LOP3.LUT R2, R2, 0x400000, RZ, 0xb8, !PT ;  /* 0x0040000002027812 */ /* 0x000fca00078eb8ff */
[----:B------:R5:W-:Y:S02]  /*0550*/  STS [UR8+0x8], R2 ;  /* 0x00000802ff007988 */ /* 0x000be40008000808 */
.L_x_10:
[----:B------:R-:W-:Y:S05]  /*0560*/  BSYNC B0 ;  /* 0x0000000000007941 */ /* 0x000fea0003800000 */
.L_x_7:
[----:B-12345:R-:W1:Y:S02]  /*0570*/  @!P1 LDS R2, [UR8+0x8] ;  /* 0x00000808ff029984 */ /* 0x03ee640008000800 */
[----:B-1----:R-:W-:-:S05]  /*0580*/  @!P1 LOP3.LUT R2, R2, 0x8000, RZ, 0xb8, !PT ;  /* 0x0000800002029812 */ /* 0x002fca00078eb8ff */
[----:B------:R3:W-:Y:S02]  /*0590*/  @!P1 STS [UR8+0x8], R2 ;  /* 0x00000802ff009988 */ /* 0x0007e40008000808 */
.L_x_11:
[----:B------:R-:W-:Y:S05]  /*05a0*/  BSYNC B1 ;  /* 0x0000000000017941 */ /* 0x000fea0003800000 */
.L_x_6:
[----:B------:R-:W-:Y:S05]  /*05b0*/  WARPSYNC.ALL ;  /* 0x0000000000007948 */ /* 0x000fea0003800000 */
[----:B------:R-:W-:Y:S05]  /*05c0*/  @P0 BRA `(.L_x_12) ;  /* 0x0000000000280947 */ /* 0x000fea0003800000 */
[----:B-123--:R-:W1:Y:S01]  /*05d0*/  S2R R2, SR_LANEID ;  /* 0x0000000000027919 */ /* 0x00ee620000000000 */
[----:B------:R-:W-:Y:S05]  /*05e0*/  WARPSYNC.ALL ;  /* 0x0000000000007948 */ /* 0x000fea0003800000 */
[----:B-1----:R-:W-:-:S05]  /*05f0*/  IMAD.SHL.U32 R5, R2, 0x4, RZ ;  /* 0x0000000402057824 */ /* 0x002fca00078e00ff */
[----:B------:R-:W1:Y:S01]  /*0600*/  LDS R7, [R5+UR8] ;  /* 0x0000000805077984 */ /* 0x000e620008000800 */
[----:B------:R-:W-:-:S05]  /*0610*/  IADD3 R2, P2, R5, UR12, RZ ;  /* 0x0000000c05027c10 */ /* 0x000fca000ff5e0ff */
[----:B------:R-:W-:-:S05]  /*0620*/  IMAD.X R3, RZ, RZ, UR13, P2 ;  /* 0x0000000dff037e24 */ /* 0x000fca00090e06ff */
[----:B-1----:R4:W5:Y:S01]  /*0630*/  ATOMG.E.EXCH.STRONG.GPU PT, RZ, [R2], R7 ;  /* 0x0000000702ff73a8 */ /* 0x00296200041ee100 */
[----:B------:R-:W-:-:S04]  /*0640*/  DEPBAR {5,4,3,2,1,0} ;  /* 0x0000003f0000791a */ /* 0x000fc80000000000 */
[----:B------:R4:W-:Y:S01]  /*0650*/  UTMACCTL.IV [UR12] ;  /* 0x000000000c0079b9 */ /* 0x0009e20008000000 */
[----:B------:R-:W-:Y:S01]  /*0660*/  NOP ;  /* 0x0000000000007918 */ /* 0x000fe20000000000 */
.L_x_12:
[----:B------:R-:W-:Y:S05]  /*0670*/  @P0 BRA `(.L_x_13) ;  /* 0x00000000000c0947 */ /* 0x000fea0003800000 */
[----:B------:R0:W-:Y:S01]  /*0680*/  UTMACMDFLUSH ;  /* 0x00000000000079b7 */ /* 0x0001e20000000000 */
[----:B------:R-:W-:Y:S05]  /*0690*/  @P0 BRA `(.L_x_13) ;  /* 0x0000000000040947 */ /* 0x000fea0003800000 */
[----:B------:R-:W-:-:S04]  /*06a0*/  DEPBAR.LE SB0, 0x0 ;  /* 0x000080000000791a */ /* 0x000fc80000000000 */
.L_x_13:
[----:B------:R-:W-:Y:S05]  /*06b0*/  WARPSYNC.ALL ;  /* 0x0000000000007948 */ /* 0x000fea0003800000 */
[----:B-----5:R-:W-:Y:S06]  /*06c0*/  BAR.SYNC.DEFER_BLOCKING 0x0 ;  /* 0x0000000000007b1d */ /* 0x020fec0000010000 */
[----:B------:R-:W-:Y:S02]  /*06d0*/  BSSY B1, `(.L_x_14) ;  /* 0x000000b000017945 */ /* 0x000fe40003800000 */
[----:B------:R-:W-:Y:S06]  /*06e0*/  BAR.SYNC.DEFER_BLOCKING 0x0 ;  /* 0x0000000000007b1d */ /* 0x000fec0000010000 */
[----:B------:R5:W-:Y:S01]  /*06f0*/  @!P0 STS [R13], RZ ;  /* 0x000000ff0d008388 */ /* 0x000be20000000800 */
[----:B------:R-:W-:Y:S01]  /*0700*/  NOP ;  /* 0x0000000000007918 */ /* 0x000fe20000000000 */
[----:B------:R-:W-:Y:S05]  /*0710*/  @P1 BRA `(.L_x_15) ;  /* 0x0000000000181947 */ /* 0x000fea0003800000 */
[----:B-1234-:R-:W1:Y:S01]  /*0720*/  LDS R2, [UR8+0x8] ;  /* 0x00000808ff027984 */ /* 0x01ee620008000800 */
[----:B------:R-:W2:Y:S01]  /*0730*/  LDC.64 R10, c[0x0][0x218] ;  /* 0x00008600ff0a7b82 */ /* 0x000ea20000000a00 */
[----:B------:R-:W-:Y:S02]  /*0740*/  IMAD.MOV.U32 R3, RZ, RZ, 0x70 ;  /* 0x00000070ff037424 */ /* 0x000fe400078e00ff */
[----:B--2---:R2:W-:Y:S03]  /*0750*/  STS.64 [UR8], R10 ;  /* 0x0000000aff007988 */ /* 0x0045e60008000a08 */
[----:B-1----:R-:W-:-:S05]  /*0760*/  LOP3.LUT R2, R2, 0x10, R3, 0xd8, !PT ;  /* 0x0000001002027812 */ /* 0x002fca00078ed803 */
[----:B------:R2:W-:Y:S02]  /*0770*/  STS [UR8+0x8], R2 ;  /* 0x00000802ff007988 */ /* 0x0005e40008000808 */
.L_x_15:
[----:B----4-:R-:W-:Y:S05]  /*0780*/  BSYNC B1 ;  /* 0x0000000000017941 */ /* 0x010fea0003800000 */
.L_x_14:
[----:B------:R-:W-:Y:S04]  /*0790*/  BSSY B2, `(.L_x_16) ;  /* 0x000000f000027945 */ /* 0x000fe80003800000 */
[----:B------:R-:W-:Y:S04]  /*07a0*/  BSSY B1, `(.L_x_17) ;  /* 0x000000c000017945 */ /* 0x000fe80003800000 */
[----:B------:R-:W-:Y:S05]  /*07b0*/  @P1 BRA `(.L_x_18) ;  /* 0x0000000000281947 */ /* 0x000fea0003800000 */
[----:B-123--:R-:W1:Y:S01]  /*07c0*/  LDS R2, [UR8+0x34] ;  /* 0x00003408ff027984 */ /* 0x00ee620008000800 */
[----:B------:R-:W-:Y:S01]  /*07d0*/  IMAD.MOV.U32 R3, RZ, RZ, 0x3f000000 ;  /* 0x3f000000ff037424 */ /* 0x000fe200078e00ff */
[----:B------:R-:W-:Y:S05]  /*07e0*/  @P1 BREAK B1 ;  /* 0x0000000000011942 */ /* 0x000fea0003800000 */
[----:B-1----:R-:W-:-:S05]  /*07f0*/  LOP3.LUT R2, R2, 0xff000000, R3, 0xb8, !PT ;  /* 0xff00000002027812 */ /* 0x002fca00078eb803 */
[----:B------:R1:W-:Y:S01]  /*0800*/  STS [UR8+0x34], R2 ;  /* 0x00003402ff007988 */ /* 0x0003e20008000808 */
[----:B------:R-:W-:Y:S05]  /*0810*/  @P1 BRA `(.L_x_19) ;  /* 0x0000000000181947 */ /* 0x000fea0003800000 */
[----:B------:R-:W2:Y:S01]  /*0820*/  LDS R3, [UR8+0x38] ;  /* 0x00003808ff037984 */ /* 0x000ea20008000800 */
[----:B-1----:R-:W-:-:S05]  /*0830*/  IMAD.MOV.U32 R2, RZ, RZ, 0xff ;  /* 0x000000ffff027424 */ /* 0x002fca00078e00ff */
[----:B--2---:R-:W-:-:S05]  /*0840*/  LOP3.LUT R2, R3, 0xff, R2, 0xb8, !PT ;  /* 0x000000ff03027812 */ /* 0x004fca00078eb802 */
[----:B------:R4:W-:Y:S02]  /*0850*/  STS [UR8+0x38], R2 ;  /* 0x00003802ff007988 */ /* 0x0009e40008000808 */
.L_x_18:
[----:B------:R-:W-:Y:S05]  /*0860*/  BSYNC B1 ;  /* 0x0000000000017941 */ /* 0x000fea0003800000 */
.L_x_17:
[----:B------:R1:W-:Y:S02]  /*0870*/  @!P1 STS [UR8+0x20], R9 ;  /* 0x00002009ff009988 */ /* 0x0003e40008000808 */
.L_x_19:
[----:B------:R-:W-:Y:S05]  /*0880*/  BSYNC B2 ;  /* 0x0000000000027941 */ /* 0x000fea0003800000 */
.L_x_16:
[----:B------:R-:W-:Y:S05]  /*0890*/  WARPSYNC.ALL ;  /* 0x0000000000007948 */ /* 0x000fea0003800000 */
[----:B------:R-:W2:Y:S01]  /*08a0*/  LDC R5, c[0x0][0x22c] ;  /* 0x00008b00ff057b82 */ /* 0x000ea20000000800 */
[----:B------:R-:W-:Y:S01]  /*08b0*/  BSSY B2, `(.L_x_20) ;  /* 0x0000010000027945 */ /* 0x000fe20003800000 */
[----:B--2---:R-:W-:-:S05]  /*08c0*/  VIADD R5, R5, 0xffffffff ;  /* 0xffffffff05057836 */ /* 0x004fca0000000000 */
[----:B------:R2:W-:Y:S01]  /*08d0*/  @!P1 STS [UR8+0x24], R5 ;  /* 0x00002405ff009988 */ /* 0x0005e20008000808 */
[----:B------:R-:W-:Y:S05]  /*08e0*/  @P1 BRA `(.L_x_21) ;  /* 0x0000000000301947 */ /* 0x000fea0003800000 */
[----:B------:R-:W2:Y:S01]  /*08f0*/  LDS R3, [UR8+0x34] ;  /* 0x00003408ff037984 */ /* 0x000ea20008000800 */
[----:B------:R-:W2:Y:S03]  /*0900*/  LDC.64 R10, c[0x0][0x240] ;  /* 0x00009000ff0a7b82 */ /* 0x000ea60000000a00 */
[----:B-1-34-:R-:W1:Y:S01]  /*0910*/  LDS R2, [UR8+0x1c] ;  /* 0x00001c08ff027984 */ /* 0x01ae620008000800 */
[C---:B--2---:R-:W-:Y:S01]  /*0920*/  SHF.L.U64.HI R8, R10.reuse, 0x1, R11 ;  /* 0x000000010a087819 */ /* 0x044fe2000001020b */
[----:B------:R-:W-:-:S03]  /*0930*/  IMAD.SHL.U32 R7, R10, 0x2, RZ ;  /* 0x000000020a077824 */ /* 0x000fc600078e00ff */
[--C-:B------:R-:W-:Y:S02]  /*0940*/  SHF.R.U32.HI R9, RZ, 0x4, R8.reuse ;  /* 0x00000004ff097819 */ /* 0x100fe40000011608 */
[----:B------:R-:W-:-:S05]  /*0950*/  SHF.R.U64 R7, R7, 0x4, R8 ;  /* 0x0000000407077819 */ /* 0x000fca0000001208 */
[----:B------:R2:W-:Y:S01]  /*0960*/  STS [UR8+0xc], R7 ;  /* 0x00000c07ff007988 */ /* 0x0005e20008000808 */
[----:B------:R-:W-:Y:S02]  /*0970*/  LOP3.LUT R3, R3, 0x7, RZ, 0xb8, !PT ;  /* 0x0000000703037812 */ /* 0x000fe400078eb8ff */
[----:B-1----:R-:W-:-:S03]  /*0980*/  LOP3.LUT R2, R2, 0xf, R9, 0xb8, !PT ;  /* 0x0000000f02027812 */ /* 0x002fc600078eb809 */
[----:B------:R2:W-:Y:S04]  /*0990*/  STS [UR8+0x34], R3 ;  /* 0x00003403ff007988 */ /* 0x0005e80008000808 */
[----:B------:R2:W-:Y:S02]  /*09a0*/  STS [UR8+0x1c], R2 ;  /* 0x00001c02ff007988 */ /* 0x0005e40008000808 */
.L_x_21:
[----:B------:R-:W-:Y:S05]  /*09b0*/  BSYNC B2 ;  /* 0x0000000000027941 */ /* 0x000fea0003800000 */
.L_x_20:
[----:B------:R-:W-:Y:S04]  /*09c0*/  BSSY B3, `(.L_x_22) ;  /* 0x000001a000037945 */ /* 0x000fe80003800000 */
[----:B------:R-:W-:Y:S04]  /*09d0*/  BSSY B2, `(.L_x_23) ;  /* 0x0000015000027945 */ /* 0x000fe80003800000 */
[----:B------:R-:W-:Y:S05]  /*09e0*/  @P1 BRA `(.L_x_24) ;  /* 0x0000000000201947 */ /* 0x000fea0003800000 */
[----:B-1234-:R-:W1:Y:S02]  /*09f0*/  LDS R2, [UR8+0x34] ;  /* 0x00003408ff027984 */ /* 0x01ee640008000800 */
[----:B-1----:R-:W-:-:S05]  /*0a00*/  LOP3.LUT R2, R2, 0x38, RZ, 0xb8, !PT ;  /* 0x0000003802027812 */ /* 0x002fca00078eb8ff */
[----:B------:R1:W-:Y:S01]  /*0a10*/  STS [UR8+0x34], R2 ;  /* 0x00003402ff007988 */ /* 0x0003e20008000808 */
[----:B------:R-:W-:Y:S05]  /*0a20*/  @P1 BRA `(.L_x_25) ;  /* 0x0000000000201947 */ /* 0x000fea0003800000 */
[----:B-1----:R-:W1:Y:S01]  /*0a30*/  LDS R2, [UR8+0x8] ;  /* 0x00000808ff027984 */ /* 0x002e620008000800 */
[----:B------:R-:W-:-:S05]  /*0a40*/  IMAD.MOV.U32 R3, RZ, RZ, 0x780 ;  /* 0x00000780ff037424 */ /* 0x000fca00078e00ff */
[----:B-1----:R-:W-:-:S05]  /*0a50*/  LOP3.LUT R2, R2, 0x300, R3, 0xd8, !PT ;  /* 0x0000030002027812 */ /* 0x002fca00078ed803 */
[----:B------:R1:W-:Y:S02]  /*0a60*/  STS [UR8+0x8], R2 ;  /* 0x00000802ff007988 */ /* 0x0003e40008000808 */
.L_x_24:
[----:B------:R-:W-:Y:S05]  /*0a70*/  @P1 BRA `(.L_x_26) ;  /* 0x0000000000281947 */ /* 0x000fea0003800000 */
[----:B-1234-:R-:W1:Y:S02]  /*0a80*/  LDS R2, [UR8+0x8] ;  /* 0x00000808ff027984 */ /* 0x01ee640008000800 */
[----:B-1----:R-:W-:-:S05]  /*0a90*/  LOP3.LUT R2, R2, 0x1800, RZ, 0xb8, !PT ;  /* 0x0000180002027812 */ /* 0x002fca00078eb8ff */
[----:B------:R2:W-:Y:S02]  /*0aa0*/  STS [UR8+0x8], R2 ;  /* 0x00000802ff007988 */ /* 0x0005e40008000808 */
.L_x_25:
[----:B------:R-:W-:Y:S05]  /*0ab0*/  @P1 BREAK B2 ;  /* 0x0000000000021942 */ /* 0x000fea0003800000 */
[----:B------:R-:W-:Y:S05]  /*0ac0*/  @P1 BRA `(.L_x_27) ;  /* 0x0000000000241947 */ /* 0x000fea0003800000 */
[----:B-12---:R-:W1:Y:S01]  /*0ad0*/  LDS R2, [UR8+0x8] ;  /* 0x00000808ff027984 */ /* 0x006e620008000800 */
[----:B------:R-:W-:-:S05]  /*0ae0*/  IMAD.MOV.U32 R3, RZ, RZ, 0x6000 ;  /* 0x00006000ff037424 */ /* 0x000fca00078e00ff */
[----:B-1----:R-:W-:-:S04]  /*0af0*/  LOP3.LUT R2, R2, 0x6000, R3, 0xd8, !PT ;  /* 0x0000600002027812 */ /* 0x002fc800078ed803 */
[----:B------:R-:W-:-:S05]  /*0b00*/  LOP3.LUT R2, R2, 0x400000, RZ, 0xb8, !PT ;  /* 0x0040000002027812 */ /* 0x000fca00078eb8ff */
[----:B------:R1:W-:Y:S02]  /*0b10*/  STS [UR8+0x8], R2 ;  /* 0x00000802ff007988 */ /* 0x0003e40008000808 */
.L_x_26:
[----:B------:R-:W-:Y:S05]  /*0b20*/  BSYNC B2 ;  /* 0x0000000000027941 */ /* 0x000fea0003800000 */
.L_x_23:
[----:B-1234-:R-:W1:Y:S02]  /*0b30*/  @!P1 LDS R2, [UR8+0x8] ;  /* 0x00000808ff029984 */ /* 0x01ee640008000800 */
[----:B-1----:R-:W-:-:S05]  /*0b40*/  @!P1 LOP3.LUT R2, R2, 0x8000, RZ, 0xb8, !PT ;  /* 0x0000800002029812 */ /* 0x002fca00078eb8ff */
[----:B------:R3:W-:Y:S02]  /*0b50*/  @!P1 STS [UR8+0x8], R2 ;  /* 0x00000802ff009988 */ /* 0x0007e40008000808 */
.L_x_27:
[----:B------:R-:W-:Y:S05]  /*0b60*/  BSYNC B3 ;  /* 0x0000000000037941 */ /* 0x000fea0003800000 */
.L_x_22:
[----:B------:R-:W-:Y:S05]  /*0b70*/  WARPSYNC.ALL ;  /* 0x0000000000007948 */ /* 0x000fea0003800000 */
[----:B------:R-:W-:-:S04]  /*0b80*/  UIADD3 UR15, UR4, 0x80, URZ ;  /* 0x00000080040f7890 */ /* 0x000fc8000fffe03f */
[----:B------:R-:W-:-:S04]  /*0b90*/  UIADD3 UR14, UP0, UR15, UR6, URZ ;  /* 0x000000060f0e7290 */ /* 0x000fc8000ff1e03f */
[----:B------:R-:W-:Y:S01]  /*0ba0*/  ULEA.HI.X.SX32 UR15, UR15, UR7, 0x1, UP0 ;  /* 0x000000070f0f7291 */ /* 0x000fe200080f0e3f */
[----:B------:R-:W-:Y:S11]  /*0bb0*/  @P0 BRA `(.L_x_28) ;  /* 0x0000000000280947 */ /* 0x000ff60003800000 */
[----:B-123--:R-:W1:Y:S01]  /*0bc0*/  S2R R2, SR_LANEID ;  /* 0x0000000000027919 */ /* 0x00ee620000000000 */
[----:B------:R-:W-:Y:S05]  /*0bd0*/  WARPSYNC.ALL ;  /* 0x0000000000007948 */ /* 0x000fea0003800000 */
[----:B-1----:R-:W-:-:S05]  /*0be0*/  IMAD.SHL.U32 R8, R2, 0x4, RZ ;  /* 0x0000000402087824 */ /* 0x002fca00078e00ff */
[----:B------:R-:W1:Y:S01]  /*0bf0*/  LDS R7, [R8+UR8] ;  /* 0x0000000808077984 */ /* 0x000e620008000800 */
[----:B------:R-:W-:-:S05]  /*0c00*/  IADD3 R2, P2, R8, UR14, RZ ;  /* 0x0000000e08027c10 */ /* 0x000fca000ff5e0ff */
[----:B------:R-:W-:-:S05]  /*0c10*/  IMAD.X R3, RZ, RZ, UR15, P2 ;  /* 0x0000000fff037e24 */ /* 0x000fca00090e06ff */
[----:B-1----:R4:W2:Y:S01]  /*0c20*/  ATOMG.E.EXCH.STRONG.GPU PT, RZ, [R2], R7 ;  /* 0x0000000702ff73a8 */ /* 0x0028a200041ee100 */
[----:B------:R-:W-:-:S04]  /*0c30*/  DEPBAR {5,4,3,2,1,0} ;  /* 0x0000003f0000791a */ /* 0x000fc80000000000 */
[----:B------:R4:W-:Y:S01]  /*0c40*/  UTMACCTL.IV [UR14] ;  /* 0x000000000e0079b9 */ /* 0x0009e20008000000 */
[----:B------:R-:W-:Y:S01]  /*0c50*/  NOP ;  /* 0x0000000000007918 */ /* 0x000fe20000000000 */
.L_x_28:
[----:B------:R-:W-:Y:S05]  /*0c60*/  @P0 BRA `(.L_x_29) ;  /* 0x00000000000c0947 */ /* 0x000fea0003800000 */
[----:B------:R0:W-:Y:S01]  /*0c70*/  UTMACMDFLUSH ;  /* 0x00000000000079b7 */ /* 0x0001e20000000000 */
[----:B------:R-:W-:Y:S05]  /*0c80*/  @P0 BRA `(.L_x_29) ;  /* 0x0000000000040947 */ /* 0x000fea0003800000 */
[----:B------:R-:W-:-:S04]  /*0c90*/  DEPBAR.LE SB0, 0x0 ;  /* 0x000080000000791a */ /* 0x000fc80000000000 */
.L_x_29:
[----:B------:R-:W-:Y:S05]  /*0ca0*/  WARPSYNC.ALL ;  /* 0x0000000000007948 */ /* 0x000fea0003800000 */
[----:B--2---:R-:W-:Y:S06]  /*0cb0*/  BAR.SYNC.DEFER_BLOCKING 0x0 ;  /* 0x0000000000007b1d */ /* 0x004fec0000010000 */
[----:B------:R-:W-:Y:S02]  /*0cc0*/  BSSY B3, `(.L_x_30) ;  /* 0x000000b000037945 */ /* 0x000fe40003800000 */
[----:B------:R-:W-:Y:S06]  /*0cd0*/  BAR.SYNC.DEFER_BLOCKING 0x0 ;  /* 0x0000000000007b1d */ /* 0x000fec0000010000 */
[----:B------:R2:W-:Y:S01]  /*0ce0*/  @!P0 STS [R13], RZ ;  /* 0x000000ff0d008388 */ /* 0x0005e20000000800 */
[----:B------:R-:W-:Y:S01]  /*0cf0*/  NOP ;  /* 0x0000000000007918 */ /* 0x000fe20000000000 */
[----:B------:R-:W-:Y:S05]  /*0d00*/  @P1 BRA `(.L_x_31) ;  /* 0x0000000000181947 */ /* 0x000fea0003800000 */
[----:B-1-34-:R-:W1:Y:S01]  /*0d10*/  LDS R2, [UR8+0x8] ;  /* 0x00000808ff027984 */ /* 0x01ae620008000800 */
[----:B------:R-:W3:Y:S01]  /*0d20*/  LDC.64 R8, c[0x0][0x220] ;  /* 0x00008800ff087b82 */ /* 0x000ee20000000a00 */
[----:B------:R-:W-:Y:S02]  /*0d30*/  IMAD.MOV.U32 R3, RZ, RZ, 0x70 ;  /* 0x00000070ff037424 */ /* 0x000fe400078e00ff */
[----:B---3--:R3:W-:Y:S03]  /*0d40*/  STS.64 [UR8], R8 ;  /* 0x00000008ff007988 */ /* 0x0087e60008000a08 */
[----:B-1----:R-:W-:-:S05]  /*0d50*/  LOP3.LUT R2, R2, 0x10, R3, 0xd8, !PT ;  /* 0x0000001002027812 */ /* 0x002fca00078ed803 */
[----:B------:R3:W-:Y:S02]  /*0d60*/  STS [UR8+0x8], R2 ;  /* 0x00000802ff007988 */ /* 0x0007e40008000808 */
.L_x_31:
[----:B----4-:R-:W-:Y:S05]  /*0d70*/  BSYNC B3 ;  /* 0x0000000000037941 */ /* 0x010fea0003800000 */
.L_x_30:
[----:B------:R-:W-:Y:S04]  /*0d80*/  BSSY B4, `(.L_x_32) ;  /* 0x0000011000047945 */ /* 0x000fe80003800000 */
[----:B------:R-:W-:Y:S04]  /*0d90*/  BSSY B3, `(.L_x_33) ;  /* 0x000000e000037945 */ /* 0x000fe80003800000 */
[----:B------:R-:W-:Y:S05]  /*0da0*/  @P1 BRA `(.L_x_34) ;  /* 0x0000000000241947 */ /* 0x000fea0003800000 */
[----:B-1-3--:R-:W1:Y:S01]  /*0db0*/  LDS R2, [UR8+0x34] ;  /* 0x00003408ff027984 */ /* 0x00ae620008000800 */
[----:B------:R-:W-:-:S05]  /*0dc0*/  IMAD.MOV.U32 R3, RZ, RZ, 0x3f000000 ;  /* 0x3f000000ff037424 */ /* 0x000fca00078e00ff */
[----:B-1----:R-:W-:-:S05]  /*0dd0*/  LOP3.LUT R2, R2, 0xff000000, R3, 0xb8, !PT ;  /* 0xff00000002027812 */ /* 0x002fca00078eb803 */
[----:B------:R1:W-:Y:S01]  /*0de0*/  STS [UR8+0x34], R2 ;  /* 0x00003402ff007988 */ /* 0x0003e20008000808 */
[----:B------:R-:W-:Y:S05]  /*0df0*/  @P1 BRA `(.L_x_35) ;  /* 0x00000000001c1947 */ /* 0x000fea0003800000 */
[----:B-1----:R-:W1:Y:S01]  /*0e00*/  LDS R2, [UR8+0x38] ;  /* 0x00003808ff027984 */ /* 0x002e620008000800 */
[----:B------:R-:W-:-:S05]  /*0e10*/  IMAD.MOV.U32 R3, RZ, RZ, 0x7f ;  /* 0x0000007fff037424 */ /* 0x000fca00078e00ff */
[----:B-1----:R-:W-:-:S05]  /*0e20*/  LOP3.LUT R2, R2, 0xff, R3, 0xb8, !PT ;  /* 0x000000ff02027812 */ /* 0x002fca00078eb803 */
[----:B------:R4:W-:Y:S02]  /*0e30*/  STS [UR8+0x38], R2 ;  /* 0x00003802ff007988 */ /* 0x0009e40008000808 */
.L_x_34:
[----:B------:R-:W-:Y:S05]  /*0e40*/  @P1 BREAK B3 ;  /* 0x0000000000031942 */ /* 0x000fea0003800000 */
[----:B------:R-:W-:Y:S05]  /*0e50*/  @P1 BRA `(.L_x_36) ;  /* 0x00000000000c1947 */ /* 0x000fea0003800000 */
[----:B------:R1:W-:Y:S02]  /*0e60*/  STS [UR8+0x20], R5 ;  /* 0x00002005ff007988 */ /* 0x0003e40008000808 */
.L_x_35:
[----:B------:R-:W-:Y:S05]  /*0e70*/  BSYNC B3 ;  /* 0x0000000000037941 */ /* 0x000fea0003800000 */
.L_x_33:
[----:B------:R1:W-:Y:S02]  /*0e80*/  @!P1 STS [UR8+0x24], R4 ;  /* 0x00002404ff009988 */ /* 0x0003e40008000808 */
.L_x_36:
[----:B------:R-:W-:Y:S05]  /*0e90*/  BSYNC B4 ;  /* 0x0000000000047941 */ /* 0x000fea0003800000 */
.L_x_32:
[----:B------:R-:W-:Y:S05]  /*0ea0*/  WARPSYNC.ALL ;  /* 0x0000000000007948 */ /* 0x000fea0003800000 */
[----:B------:R-:W-:Y:S04]  /*0eb0*/  BSSY B4, `(.L_x_37) ;  /* 0x000000e000047945 */ /* 0x000fe80003800000 */
[----:B------:R-:W-:Y:S05]  /*0ec0*/  @P1 BRA `(.L_x_38) ;  /* 0x0000000000301947 */ /* 0x000fea0003800000 */
[----:B------:R-:W5:Y:S01]  /*0ed0*/  LDS R3, [UR8+0x34] ;  /* 0x00003408ff037984 */ /* 0x000f620008000800 */
[----:B-1----:R-:W1:Y:S03]  /*0ee0*/  LDC.64 R4, c[0x0][0x248] ;  /* 0x00009200ff047b82 */ /* 0x002e660000000a00 */
[----:B---34-:R-:W3:Y:S01]  /*0ef0*/  LDS R2, [UR8+0x1c] ;  /* 0x00001c08ff027984 */ /* 0x018ee20008000800 */
[C---:B-1----:R-:W-:Y:S01]  /*0f00*/  SHF.L.U64.HI R5, R4.reuse, 0x1, R5 ;  /* 0x0000000104057819 */ /* 0x042fe20000010205 */
[----:B------:R-:W-:-:S03]  /*0f10*/  IMAD.SHL.U32 R4, R4, 0x2, RZ ;  /* 0x0000000204047824 */ /* 0x000fc600078e00ff */
[--C-:B------:R-:W-:Y:S02]  /*0f20*/  SHF.R.U32.HI R7, RZ, 0x4, R5.reuse ;  /* 0x00000004ff077819 */ /* 0x100fe40000011605 */
[----:B------:R-:W-:-:S05]  /*0f30*/  SHF.R.U64 R4, R4, 0x4, R5 ;  /* 0x0000000404047819 */ /* 0x000fca0000001205 */
[----:B------:R1:W-:Y:S01]  /*0f40*/  STS [UR8+0xc], R4 ;  /* 0x00000c04ff007988 */ /* 0x0003e20008000808 */
[----:B-----5:R-:W-:Y:S02]  /*0f50*/  LOP3.LUT R3, R3, 0x7, RZ, 0xb8, !PT ;  /* 0x0000000703037812 */ /* 0x020fe400078eb8ff */
[----:B---3--:R-:W-:-:S03]  /*0f60*/  LOP3.LUT R2, R2, 0xf, R7, 0xb8, !PT ;  /* 0x0000000f02027812 */ /* 0x008fc600078eb807 */
[----:B------:R1:W-:Y:S04]  /*0f70*/  STS [UR8+0x34], R3 ;  /* 0x00003403ff007988 */ /* 0x0003e80008000808 */
[----:B------:R1:W-:Y:S02]  /*0f80*/  STS [UR8+0x1c], R2 ;  /* 0x00001c02ff007988 */ /* 0x0003e40008000808 */
.L_x_38:
[----:B------:R-:W-:Y:S05]  /*0f90*/  BSYNC B4 ;  /* 0x0000000000047941 */ /* 0x000fea0003800000 */
.L_x_37:
[----:B------:R-:W-:Y:S04]  /*0fa0*/  BSSY B4, `(.L_x_39) ;  /* 0x000001a000047945 */ /* 0x000fe80003800000 */
[----:B------:R-:W-:Y:S04]  /*0fb0*/  BSSY B5, `(.L_x_40) ;  /* 0x0000015000057945 */ /* 0x000fe80003800000 */
        /* <DEDUP_REMOVED lines=9> */
.L_x_41:
[----:B------:R-:W-:Y:S05]  /*1050*/  @P1 BRA `(.L_x_43) ;  /* 0x0000000000281947 */ /* 0x000fea0003800000 */
[----:B-1-34-:R-:W1:Y:S02]  /*1060*/  LDS R2, [UR8+0x8] ;  /* 0x00000808ff027984 */ /* 0x01ae640008000800 */
[----:B-1----:R-:W-:-:S05]  /*1070*/  LOP3.LUT R2, R2, 0x1800, RZ, 0xb8, !PT ;  /* 0x0000180002027812 */ /* 0x002fca00078eb8ff */
[----:B------:R3:W-:Y:S02]  /*1080*/  STS [UR8+0x8], R2 ;  /* 0x00000802ff007988 */ /* 0x0007e40008000808 */
.L_x_42:
[----:B------:R-:W-:Y:S05]  /*1090*/  @P1 BREAK B5 ;  /* 0x0000000000051942 */ /* 0x000fea0003800000 */
[----:B------:R-:W-:Y:S05]  /*10a0*/  @P1 BRA `(.L_x_44) ;  /* 0x0000000000241947 */ /* 0x000fea0003800000 */
[----:B-1-3--:R-:W1:Y:S01]  /*10b0*/  LDS R2, [UR8+0x8] ;  /* 0x00000808ff027984 */ /* 0x00ae620008000800 */
[----:B------:R-:W-:-:S05]  /*10c0*/  IMAD.MOV.U32 R3, RZ, RZ, 0x6000 ;  /* 0x00006000ff037424 */ /* 0x000fca00078e00ff */
[----:B-1----:R-:W-:-:S04]  /*10d0*/  LOP3.LUT R2, R2, 0x6000, R3, 0xd8, !PT ;  /* 0x0000600002027812 */ /* 0x002fc800078ed803 */
[----:B------:R-:W-:-:S05]  /*10e0*/  LOP3.LUT R2, R2, 0x400000, RZ, 0xb8, !PT ;  /* 0x0040000002027812 */ /* 0x000fca00078eb8ff */
[----:B------:R1:W-:Y:S02]  /*10f0*/  STS [UR8+0x8], R2 ;  /* 0x00000802ff007988 */ /* 0x0003e40008000808 */
.L_x_43:
[----:B------:R-:W-:Y:S05]  /*1100*/  BSYNC B5 ;  /* 0x0000000000057941 */ /* 0x000fea0003800000 */
.L_x_40:
[----:B-1-34-:R-:W1:Y:S02]  /*1110*/  @!P1 LDS R2, [UR8+0x8] ;  /* 0x00000808ff029984 */ /* 0x01ae640008000800 */
[----:B-1----:R-:W-:-:S05]  /*1120*/  @!P1 LOP3.LUT R2, R2, 0x8000, RZ, 0xb8, !PT ;  /* 0x0000800002029812 */ /* 0x002fca00078eb8ff */
[----:B------:R4:W-:Y:S02]  /*1130*/  @!P1 STS [UR8+0x8], R2 ;  /* 0x00000802ff009988 */ /* 0x0009e40008000808 */
.L_x_44:
[----:B------:R-:W-:Y:S05]  /*1140*/  BSYNC B4 ;  /* 0x0000000000047941 */ /* 0x000fea0003800000 */
.L_x_39:
[----:B------:R-:W-:Y:S05]  /*1150*/  WARPSYNC.ALL ;  /* 0x0000000000007948 */ /* 0x000fea0003800000 */
[----:B------:R-:W-:-:S04]  /*1160*/  UIADD3 UR4, UR4, 0x100, URZ ;  /* 0x0000010004047890 */ /* 0x000fc8000fffe03f */
[----:B------:R-:W-:-:S04]  /*1170*/  UIADD3 UR19, UP0, UR4, UR6, URZ ;  /* 0x0000000604137290 */ /* 0x000fc8000ff1e03f */
[----:B------:R-:W-:Y:S01]  /*1180*/  ULEA.HI.X.SX32 UR20, UR4, UR7, 0x1, UP0 ;  /* 0x0000000704147291 */ /* 0x000fe200080f0e3f */
[----:B------:R-:W-:Y:S11]  /*1190*/  @P0 BRA `(.L_x_45) ;  /* 0x0000000000300947 */ /* 0x000ff60003800000 */
[----:B-1-34-:R-:W1:Y:S01]  /*11a0*/  S2R R2, SR_LANEID ;  /* 0x0000000000027919 */ /* 0x01ae620000000000 */
[----:B------:R-:W-:Y:S05]  /*11b0*/  WARPSYNC.ALL ;  /* 0x0000000000007948 */ /* 0x000fea0003800000 */
[----:B-1----:R-:W-:-:S05]  /*11c0*/  IMAD.SHL.U32 R4, R2, 0x4, RZ ;  /* 0x0000000402047824 */ /* 0x002fca00078e00ff */
[----:B------:R-:W1:Y:S01]  /*11d0*/  LDS R5, [R4+UR8] ;  /* 0x0000000804057984 */ /* 0x000e620008000800 */
[----:B------:R-:W-:Y:S01]  /*11e0*/  IADD3 R2, P2, R4, UR19, RZ ;  /* 0x0000001304027c10 */ /* 0x000fe2000ff5e0ff */
[----:B------:R-:W-:-:S04]  /*11f0*/  UMOV UR4, UR19 ;  /* 0x0000001300047c82 */ /* 0x000fc80008000000 */
[----:B------:R-:W-:Y:S01]  /*1200*/  IMAD.X R3, RZ, RZ, UR20, P2 ;  /* 0x00000014ff037e24 */ /* 0x000fe200090e06ff */
[----:B------:R-:W-:-:S04]  /*1210*/  UMOV UR5, UR20 ;  /* 0x0000001400057c82 */ /* 0x000fc80008000000 */
[----:B-1----:R1:W3:Y:S01]  /*1220*/  ATOMG.E.EXCH.STRONG.GPU PT, RZ, [R2], R5 ;  /* 0x0000000502ff73a8 */ /* 0x0022e200041ee100 */
[----:B------:R-:W-:-:S04]  /*1230*/  DEPBAR {5,4,3,2,1,0} ;  /* 0x0000003f0000791a */ /* 0x000fc80000000000 */
[----:B------:R1:W-:Y:S01]  /*1240*/  UTMACCTL.IV [UR4] ;  /* 0x00000000040079b9 */ /* 0x0003e20008000000 */
[----:B------:R-:W-:Y:S01]  /*1250*/  NOP ;  /* 0x0000000000007918 */ /* 0x000fe20000000000 */
.L_x_45:
[----:B------:R-:W-:Y:S05]  /*1260*/  @P0 BRA `(.L_x_46) ;  /* 0x00000000000c0947 */ /* 0x000fea0003800000 */
[----:B------:R0:W-:Y:S01]  /*1270*/  UTMACMDFLUSH ;  /* 0x00000000000079b7 */ /* 0x0001e20000000000 */
[----:B------:R-:W-:Y:S05]  /*1280*/  @P0 BRA `(.L_x_46) ;  /* 0x0000000000040947 */ /* 0x000fea0003800000 */
[----:B------:R-:W-:-:S04]  /*1290*/  DEPBAR.LE SB0, 0x0 ;  /* 0x000080000000791a */ /* 0x000fc80000000000 */
.L_x_46:
[----:B------:R-:W-:Y:S05]  /*12a0*/  WARPSYNC.ALL ;  /* 0x0000000000007948 */ /* 0x000fea0003800000 */
[----:B---3--:R-:W-:Y:S01]  /*12b0*/  BAR.SYNC.DEFER_BLOCKING 0x0 ;  /* 0x0000000000007b1d */ /* 0x008fe20000010000 */
[----:B------:R-:W-:Y:S01]  /*12c0*/  ISETP.GT.AND P0, PT, R14, RZ, PT ;  /* 0x000000ff0e00720c */ /* 0x000fe20003f04270 */
[----:B------:R-:W-:Y:S02]  /*12d0*/  USHF.L.U32 UR11, UR10, 0x8, URZ ;  /* 0x000000080a0b7899 */ /* 0x000fe4000800063f */
[----:B------:R-:W-:Y:S02]  /*12e0*/  USHF.L.U32 UR7, UR9, 0x7, URZ ;  /* 0x0000000709077899 */ /* 0x000fe4000800063f */
[----:B------:R-:W-:Y:S01]  /*12f0*/  VOTEU.ALL UP0, P1 ;  /* 0x00000000003f7886 */ /* 0x000fe20000800000 */
[----:B-1----:R-:W-:-:S04]  /*1300*/  UMOV UR4, 0x1 ;  /* 0x0000000100047882 */ /* 0x002fc80000000000 */
[----:B------:R-:W-:-:S04]  /*1310*/  @!UP0 UIADD3 UR4, -UR4, 0x100000, URZ ;  /* 0x0010000004048890 */ /* 0x000fc8000fffe13f */
[----:B------:R-:W-:Y:S02]  /*1320*/  @!UP0 USHF.L.U32 UR5, UR4, 0xb, URZ ;  /* 0x0000000b04058899 */ /* 0x000fe4000800063f */
[----:B------:R-:W-:Y:S01]  /*1330*/  @!UP0 USHF.L.U32 UR4, UR4, 0x1, URZ ;  /* 0x0000000104048899 */ /* 0x000fe2000800063f */
[----:B------:R-:W-:Y:S01]  /*1340*/  VOTEU.ALL UP0, P1 ;  /* 0x00000000003f7886 */ /* 0x000fe20000800000 */
[----:B------:R-:W1:Y:S10]  /*1350*/  FENCE.VIEW.ASYNC.S ;  /* 0x00000000000073c6 */ /* 0x000e740000000000 */
[----:B-1----:R1:W3:Y:S01]  /*1360*/  @!UP0 SYNCS.EXCH.64 URZ, [UR8+0xc000], UR4 ;  /* 0x00c00004083f85b2 */ /* 0x0022e20008000100 */
[----:B------:R-:W-:Y:S05]  /*1370*/  @P0 BRA `(.L_x_47) ;  /* 0x0000000400080947 */ /* 0x000fea0003800000 */
[----:B------:R-:W-:Y:S02]  /*1380*/  SHF.R.U32.HI R5, RZ, 0x5, R0 ;  /* 0x00000005ff057819 */ /* 0x000fe40000011600 */
[----:B------:R-:W-:Y:S02]  /*1390*/  CS2R R24, SRZ ;  /* 0x0000000000187805 */ /* 0x000fe4000001ff00 */
[----:B------:R-:W-:Y:S02]  /*13a0*/  CS2R R26, SRZ ;  /* 0x00000000001a7805 */ /* 0x000fe4000001ff00 */
[----:B------:R-:W-:Y:S02]  /*13b0*/  CS2R R28, SRZ ;  /* 0x00000000001c7805 */ /* 0x000fe4000001ff00 */
[----:B------:R-:W-:Y:S02]  /*13c0*/  CS2R R30, SRZ ;  /* 0x00000000001e7805 */ /* 0x000fe4000001ff00 */
[----:B------:R-:W-:-:S02]  /*13d0*/  CS2R R32, SRZ ;  /* 0x0000000000207805 */ /* 0x000fc4000001ff00 */
[----:B------:R-:W-:Y:S02]  /*13e0*/  CS2R R34, SRZ ;  /* 0x0000000000227805 */ /* 0x000fe4000001ff00 */
        /* <DEDUP_REMOVED lines=57> */
[----:B------:R-:W-:Y:S01]  /*1780*/  CS2R R150, SRZ ;  /* 0x0000000000967805 */ /* 0x000fe2000001ff00 */
[----:B------:R-:W-:Y:S06]  /*1790*/  BRA `(.L_x_48) ;  /* 0x0000000800647947 */ /* 0x000fec0003800000 */
.L_x_47:
[----:B------:R-:W-:Y:S01]  /*17a0*/  USHF.R.U32.HI UR18, URZ, 0x4, UR8 ;  /* 0x000000043f127899 */ /* 0x000fe20008011608 */
[----:B------:R-:W-:Y:S01]  /*17b0*/  SHF.R.U32.HI R5, RZ, 0x5, R0 ;  /* 0x00000005ff057819 */ /* 0x000fe20000011600 */
[----:B-1----:R-:W-:Y:S01]  /*17c0*/  UMOV UR4, URZ ;  /* 0x0000003f00047c82 */ /* 0x002fe20008000000 */
[----:B------:R-:W-:Y:S01]  /*17d0*/  UIADD3 UR9, UR8, 0x8000, URZ ;  /* 0x0000800008097890 */ /* 0x000fe2000fffe03f */
[----:B------:R-:W-:Y:S01]  /*17e0*/  CS2R R24, SRZ ;  /* 0x0000000000187805 */ /* 0x000fe2000001ff00 */
[----:B------:R-:W-:Y:S01]  /*17f0*/  USGXT.U32 UR18, UR18, 0xe ;  /* 0x0000000e1212789a */ /* 0x000fe20008000000 */
[----:B------:R-:W-:Y:S02]  /*1800*/  CS2R R26, SRZ ;  /* 0x00000000001a7805 */ /* 0x000fe4000001ff00 */
[----:B------:R-:W-:Y:S02]  /*1810*/  CS2R R28, SRZ ;  /* 0x00000000001c7805 */ /* 0x000fe4000001ff00 */
[----:B------:R-:W-:Y:S01]  /*1820*/  CS2R R30, SRZ ;  /* 0x00000000001e7805 */ /* 0x000fe2000001ff00 */
[----:B------:R-:W-:Y:S01]  /*1830*/  UIADD3 UR6, UP0, UR18, 0x2, URZ ;  /* 0x0000000212067890 */ /* 0x000fe2000ff1e03f */
[----:B------:R-:W-:-:S02]  /*1840*/  CS2R R32, SRZ ;  /* 0x0000000000207805 */ /* 0x000fc4000001ff00 */
[----:B------:R-:W-:Y:S02]  /*1850*/  CS2R R34, SRZ ;  /* 0x0000000000227805 */ /* 0x000fe4000001ff00 */
[----:B------:R-:W-:Y:S01]  /*1860*/  CS2R R36, SRZ ;  /* 0x0000000000247805 */ /* 0x000fe2000001ff00 */
[----:B------:R-:W-:Y:S01]  /*1870*/  UIADD3.X UR5, UR4, 0x40000040, URZ, UP0, !UPT ;  /* 0x4000004004057890 */ /* 0x000fe200087fe43f */
        /* <DEDUP_REMOVED lines=57> */
[----:B------:R-:W-:Y:S01]  /*1c10*/  IMAD.U32 R4, RZ, RZ, UR9 ;  /* 0x00000009ff047e24 */ /* 0x000fe2000f8e00ff */
[----:B------:R-:W-:Y:S01]  /*1c20*/  UMOV UR34, UR6 ;  /* 0x0000000600227c82 */ /* 0x000fe20008000000 */
[----:B------:R-:W-:Y:S01]  /*1c30*/  UMOV UR35, UR5 ;  /* 0x0000000500237c82 */ /* 0x000fe20008000000 */
[----:B------:R-:W-:Y:S01]  /*1c40*/  UMOV UR6, URZ ;  /* 0x0000003f00067c82 */ /* 0x000fe20008000000 */
[----:B------:R-:W-:-:S02]  /*1c50*/  UIADD3.64 UR30, UR34, 0x2, URZ ;  /* 0x00000002221e7897 */ /* 0x000fc4000fffe03f */
[----:B------:R-:W-:-:S12]  /*1c60*/  UIADD3.64 UR26, UR34, 0x4, URZ ;  /* 0x00000004221a7897 */ /* 0x000fd8000fffe03f */
.L_x_50:
[----:B---3--:R-:W-:Y:S01]  /*1c70*/  BAR.SYNC.DEFER_BLOCKING 0x0 ;  /* 0x0000000000007b1d */ /* 0x008fe20000010000 */
[----:B------:R-:W-:Y:S01]  /*1c80*/  ELECT P0, URZ, PT ;  /* 0x00000000003f782f */ /* 0x000fe20003800000 */
[----:B----4-:R-:W-:-:S03]  /*1c90*/  @!P1 IMAD.MOV.U32 R2, RZ, RZ, 0xc000 ;  /* 0x0000c000ff029424 */ /* 0x010fc600078e00ff */
[----:B------:R-:W-:Y:S01]  /*1ca0*/  ISETP.LT.U32.AND P0, PT, R6, 0x20, P0 ;  /* 0x000000200600780c */ /* 0x000fe20000701070 */
[----:B------:R-:W-:-:S12]  /*1cb0*/  UMOV UR10, UR6 ;  /* 0x00000006000a7c82 */ /* 0x000fd80008000000 */
[----:B------:R-:W-:Y:S01]  /*1cc0*/  VOTEU.ANY UP0, P0 ;  /* 0x00000000003f7886 */ /* 0x000fe20000000100 */
[----:B------:R-:W-:-:S04]  /*1cd0*/  VOTEU.ANY UP1, P0 ;  /* 0x00000000003f7886 */ /* 0x000fc80000020100 */
[----:B------:R-:W-:Y:S02]  /*1ce0*/  @UP0 UIADD3 UR4, UR8, 0x8000, URZ ;  /* 0x0000800008040890 */ /* 0x000fe4000fffe03f */
[----:B------:R1:W-:Y:S01]  /*1cf0*/  @!P1 SYNCS.ARRIVE.TRANS64 RZ, [UR8+0xc000], R2 ;  /* 0x00c00002ffff99a7 */ /* 0x0003e20008000008 */
[----:B------:R-:W-:Y:S01]  /*1d00*/  @UP0 UIADD3 UR5, UR8, 0xc000, URZ ;  /* 0x0000c00008050890 */ /* 0x000fe2000fffe03f */
[----:B------:R-:W-:Y:S01]  /*1d10*/  @UP0 UMOV UR16, UR12 ;  /* 0x0000000c00100c82 */ /* 0x000fe20008000000 */
[----:B------:R-:W-:Y:S01]  /*1d20*/  @UP0 UMOV UR17, UR13 ;  /* 0x0000000d00110c82 */ /* 0x000fe20008000000 */
[----:B------:R-:W-:Y:S01]  /*1d30*/  @P0 IMAD.U32 R4, RZ, RZ, UR4 ;  /* 0x00000004ff040e24 */ /* 0x000fe2000f8e00ff */
[----:B-1----:R-:W-:-:S04]  /*1d40*/  SHF.L.U32 R2, R12, 0x1f, RZ ;  /* 0x0000001f0c027819 */ /* 0x002fc800000006ff */
[----:B------:R-:W-:Y:S01]  /*1d50*/  @P0 R2UR UR4, R4 ;  /* 0x00000000040402ca */ /* 0x000fe200000e0000 */
[----:B------:R-:W-:Y:S01]  /*1d60*/  BAR.SYNC.DEFER_BLOCKING 0x0 ;  /* 0x0000000000007b1d */ /* 0x000fe20000010000 */
[----:B------:R-:W-:-:S04]  /*1d70*/  ELECT P0, URZ, PT ;  /* 0x00000000003f782f */ /* 0x000fc80003800000 */
[----:B------:R-:W-:-:S13]  /*1d80*/  ISETP.LT.U32.AND P0, PT, R6, 0x20, P0 ;  /* 0x000000200600780c */ /* 0x000fda0000701070 */
[----:B------:R-:W-:-:S05]  /*1d90*/  VOTEU.ANY UP0, P0 ;  /* 0x00000000003f7886 */ /* 0x000fca0000000100 */
[----:B------:R-:W-:Y:S01]  /*1da0*/  @UP0 UIADD3 UR9, UR8, 0xc000, URZ ;  /* 0x0000c00008090890 */ /* 0x000fe2000fffe03f */
[----:B------:R1:W-:Y:S01]  /*1db0*/  @UP1 UTMALDG.2D [UR4], [UR16] ;  /* 0x00000004100015b4 */ /* 0x0003e20008008000 */
[----:B------:R-:W-:Y:S01]  /*1dc0*/  VOTEU.ANY UP1, P0 ;  /* 0x00000000003f7886 */ /* 0x000fe20000020100 */
[----:B------:R3:W-:Y:S06]  /*1dd0*/  MEMBAR.ALL.CTA ;  /* 0x0000000000007992 */ /* 0x0007ec0000008000 */
[----:B---3--:R-:W3:Y:S01]  /*1de0*/  FENCE.VIEW.ASYNC.S ;  /* 0x00000000000073c6 */ /* 0x008ee20000000000 */
[----:B-1----:R-:W-:Y:S01]  /*1df0*/  @UP0 UMOV UR4, UR14 ;  /* 0x0000000e00040c82 */ /* 0x002fe20008000000 */
[----:B------:R-:W-:Y:S01]  /*1e00*/  @UP0 UMOV UR5, UR15 ;  /* 0x0000000f00050c82 */ /* 0x000fe20008000000 */
[----:B---3--:R-:W-:Y:S06]  /*1e10*/  BAR.SYNC.DEFER_BLOCKING 0x0 ;  /* 0x0000000000007b1d */ /* 0x008fec0000010000 */
[----:B------:R1:W-:Y:S02]  /*1e20*/  @UP1 UTMALDG.2D [UR8], [UR4] ;  /* 0x00000008040015b4 */ /* 0x0003e40008008000 */
[----:B------:R-:W-:Y:S06]  /*1e30*/  BAR.SYNC.DEFER_BLOCKING 0x0 ;  /* 0x0000000000007b1d */ /* 0x000fec0000010000 */
[----:B------:R-:W3:Y:S02]  /*1e40*/  SYNCS.PHASECHK.TRANS64.TRYWAIT P0, [UR8+0xc000], R2 ;  /* 0x00c00002ff0075a7 */ /* 0x000ee40008000148 */
[----:B-1-3--:R-:W-:Y:S05]  /*1e50*/  @!P0 BRA `(.L_x_49) ;  /* 0x0000000800848947 */ /* 0x00afea0003800000 */
.L_x_51:
[----:B------:R-:W1:Y:S01]  /*1e60*/  SHFL.IDX PT, R2, R5, RZ, 0x1f ;  /* 0x00001fff05027589 */ /* 0x000e6200000e0000 */
[----:B------:R-:W-:Y:S01]  /*1e70*/  WARPGROUP.ARRIVE ;  /* 0x00000000000079c5 */ /* 0x000fe20000000000 */
[----:B------:R-:W-:Y:S01]  /*1e80*/  UMOV UR38, UR18 ;  /* 0x0000001200267c82 */ /* 0x000fe20008000000 */
[----:B------:R-:W-:Y:S01]  /*1e90*/  UMOV UR39, 0x40000040 ;  /* 0x4000004000277882 */ /* 0x000fe20000000000 */
[----:B------:R-:W-:Y:S01]  /*1ea0*/  UIADD3 UR6, UR6, 0x40, URZ ;  /* 0x0000004006067890 */ /* 0x000fe2000fffe03f */
[----:B------:R-:W-:Y:S01]  /*1eb0*/  LOP3.LUT R12, R12, 0x1, RZ, 0x3c, !PT ;  /* 0x000000010c0c7812 */ /* 0x000fe200078e3cff */
[----:B-1----:R-:W-:-:S05]  /*1ec0*/  IMAD.SHL.U32 R2, R2, 0x80, RZ ;  /* 0x0000008002027824 */ /* 0x002fca00078e00ff */
[----:B------:R-:W-:-:S04]  /*1ed0*/  LOP3.LUT R3, R2, 0x200, RZ, 0xc0, !PT ;  /* 0x0000020002037812 */ /* 0x000fc800078ec0ff */
[----:B------:R-:W-:-:S04]  /*1ee0*/  LEA.HI R3, R4, R3, RZ, 0x1c ;  /* 0x0000000304037211 */ /* 0x000fc800078fe0ff */
[----:B------:R-:W-:Y:S01]  /*1ef0*/  LOP3.LUT R2, R3, 0x3fff, RZ, 0xc0, !PT ;  /* 0x00003fff03027812 */ /* 0x000fe200078ec0ff */
[----:B------:R-:W-:-:S03]  /*1f00*/  IMAD.MOV.U32 R3, RZ, RZ, 0x40000040 ;  /* 0x40000040ff037424 */ /* 0x000fc600078e00ff */
[C---:B------:R-:W-:Y:S02]  /*1f10*/  R2UR UR36, R2.reuse ;  /* 0x00000000022472ca */ /* 0x040fe400000e0000 */
[----:B------:R-:W-:Y:S01]  /*1f20*/  R2UR UR37, R3 ;  /* 0x00000000032572ca */ /* 0x000fe200000e0000 */
[----:B------:R-:W-:Y:S01]  /*1f30*/  IMAD.MOV.U32 R3, RZ, RZ, RZ ;  /* 0x000000ffff037224 */ /* 0x000fe200078e00ff */
[----:B------:R-:W-:-:S04]  /*1f40*/  IADD3 R2, P0, R2, 0x2, RZ ;  /* 0x0000000202027810 */ /* 0x000fc80007f1e0ff */
[----:B------:R-:W-:Y:S01]  /*1f50*/  IADD3.X R3, R3, 0x40000040, RZ, P0, !PT ;  /* 0x4000004003037810 */ /* 0x000fe200007fe4ff */
[----:B------:R-:W-:Y:S01]  /*1f60*/  IMAD.MOV.U32 R7, RZ, RZ, R2 ;  /* 0x000000ffff077224 */ /* 0x000fe200078e0002 */
[----:B------:R-:W-:Y:S02]  /*1f70*/  R2UR UR32, R2 ;  /* 0x00000000022072ca */ /* 0x000fe400000e0000 */
[----:B------:R-:W-:Y:S02]  /*1f80*/  R2UR UR33, R3 ;  /* 0x00000000032172ca */ /* 0x000fe400000e0000 */
[----:B------:R-:W-:Y:S01]  /*1f90*/  IADD3 R8, P0, R7, 0x2, RZ ;  /* 0x0000000207087810 */ /* 0x000fe20007f1e0ff */
[----:B------:R-:W-:Y:S01]  /*1fa0*/  HGMMA.64x256x16.F32 R24, gdesc[UR36], R24, gsb0 ;  /* 0x03e00000241879f0 */ /* 0x000fe20008000818 */
[----:B------:R-:W-:Y:S02]  /*1fb0*/  IMAD.MOV.U32 R7, RZ, RZ, R3 ;  /* 0x000000ffff077224 */ /* 0x000fe400078e0003 */
[----:B------:R-:W-:-:S02]  /*1fc0*/  R2UR UR28, R8 ;  /* 0x00000000081c72ca */ /* 0x000fc400000e0000 */
[----:B------:R-:W-:Y:S02]  /*1fd0*/  IMAD.X R9, RZ, RZ, R7, P0 ;  /* 0x000000ffff097224 */ /* 0x000fe400000e0607 */
[----:B------:R-:W-:Y:S02]  /*1fe0*/  IMAD.MOV.U32 R7, RZ, RZ, R2 ;  /* 0x000000ffff077224 */ /* 0x000fe400078e0002 */
[----:B------:R-:W1:Y:S01]  /*1ff0*/  LDC R2, c[0x0][0x230] ;  /* 0x00008c00ff027b82 */ /* 0x000e620000000800 */
[----:B------:R-:W-:Y:S02]  /*2000*/  R2UR UR29, R9 ;  /* 0x00000000091d72ca */ /* 0x000fe400000e0000 */
[----:B------:R-:W-:-:S04]  /*2010*/  IADD3 R8, P0, R7, 0x4, RZ ;  /* 0x0000000407087810 */ /* 0x000fc80007f1e0ff */
[----:B------:R-:W-:Y:S01]  /*2020*/  R2UR UR24, R8 ;  /* 0x00000000081872ca */ /* 0x000fe200000e0000 */
[----:B------:R-:W-:-:S05]  /*2030*/  IMAD.X R9, RZ, RZ, R3, P0 ;  /* 0x000000ffff097224 */ /* 0x000fca00000e0603 */
[----:B------:R-:W-:Y:S02]  /*2040*/  R2UR UR25, R9 ;  /* 0x00000000091972ca */ /* 0x000fe400000e0000 */
[----:B-1----:R-:W-:Y:S01]  /*2050*/  ISETP.LE.AND P0, PT, R2, UR6, PT ;  /* 0x0000000602007c0c */ /* 0x002fe2000bf03270 */
[----:B------:R-:W-:Y:S02]  /*2060*/  WARPGROUP.DEPBAR.LE gsb0, 0x0 ;  /* 0x00008000000079c5 */ /* 0x000fe40000010000 */
[----:B------:R-:W-:-:S06]  /*2070*/  WARPGROUP.ARRIVE ;  /* 0x00000000000079c5 */ /* 0x000fcc0000000000 */
[----:B------:R-:W-:Y:S03]  /*2080*/  HGMMA.64x256x16.F32 R24, gdesc[UR32], R24, gsb0 ;  /* 0x03e00000201879f0 */ /* 0x000fe60008000818 */
[----:B------:R-:W-:Y:S02]  /*2090*/  WARPGROUP.DEPBAR.LE gsb0, 0x0 ;  /* 0x00008000000079c5 */ /* 0x000fe40000010000 */
[----:B------:R-:W-:-:S15]  /*20a0*/  WARPGROUP.ARRIVE ;  /* 0x00000000000079c5 */ /* 0x000fde0000000000 */
[----:B------:R-:W-:-:S08]  /*20b0*/  NOP ;  /* 0x0000000000007918 */ /* 0x000fd00000000000 */
[----:B------:R-:W-:Y:S03]  /*20c0*/  HGMMA.64x256x16.F32 R24, gdesc[UR28], R24, gsb0 ;  /* 0x03e000001c1879f0 */ /* 0x000fe60008000818 */
[----:B------:R-:W-:Y:S02]  /*20d0*/  WARPGROUP.DEPBAR.LE gsb0, 0x0 ;  /* 0x00008000000079c5 */ /* 0x000fe40000010000 */
[----:B------:R-:W-:-:S15]  /*20e0*/  WARPGROUP.ARRIVE ;  /* 0x00000000000079c5 */ /* 0x000fde0000000000 */
[----:B------:R-:W-:-:S08]  /*20f0*/  NOP ;  /* 0x0000000000007918 */ /* 0x000fd00000000000 */
[----:B------:R-:W-:Y:S03]  /*2100*/  HGMMA.64x256x16.F32 R24, gdesc[UR24], R24, gsb0 ;  /* 0x03e00000181879f0 */ /* 0x000fe60008000818 */
[----:B------:R-:W-:Y:S02]  /*2110*/  WARPGROUP.DEPBAR.LE gsb0, 0x0 ;  /* 0x00008000000079c5 */ /* 0x000fe40000010000 */
[----:B------:R-:W-:Y:S05]  /*2120*/  @!P0 BRA `(.L_x_50) ;  /* 0xfffffff800d08947 */ /* 0x000fea000383ffff */
.L_x_48:
[----:B---3--:R-:W-:Y:S01]  /*2130*/  BAR.SYNC.DEFER_BLOCKING 0x0 ;  /* 0x0000000000007b1d */ /* 0x008fe20000010000 */
[C---:B----4-:R-:W-:Y:S01]  /*2140*/  IMAD.SHL.U32 R2, R0.reuse, 0x80, RZ ;  /* 0x0000008000027824 */ /* 0x050fe200078e00ff */
[----:B------:R-:W-:Y:S01]  /*2150*/  F2FP.F16.F32.PACK_AB R24, R25, R24 ;  /* 0x000000181918723e */ /* 0x000fe200000000ff */
[----:B------:R-:W-:Y:S01]  /*2160*/  IMAD.SHL.U32 R3, R0, 0x10, RZ ;  /* 0x0000001000037824 */ /* 0x000fe200078e00ff */
[----:B------:R-:W-:Y:S02]  /*2170*/  F2FP.F16.F32.PACK_AB R25, R27, R26 ;  /* 0x0000001a1b19723e */ /* 0x000fe400000000ff */
[----:B------:R-:W-:Y:S02]  /*2180*/  ELECT P0, URZ, PT ;  /* 0x00000000003f782f */ /* 0x000fe40003800000 */
[----:B------:R-:W-:Y:S01]  /*2190*/  LOP3.LUT R2, R2, 0x780, RZ, 0xc0, !PT ;  /* 0x0000078002027812 */ /* 0x000fe200078ec0ff */
[----:B------:R-:W-:Y:S01]  /*21a0*/  UMOV UR18, UR7 ;  /* 0x0000000700127c82 */ /* 0x000fe20008000000 */
[----:B------:R-:W-:-:S02]  /*21b0*/  F2FP.F16.F32.PACK_AB R56, R57, R56 ;  /* 0x000000383938723e */ /* 0x000fc400000000ff */
[----:B------:R-:W-:Y:S01]  /*21c0*/  LOP3.LUT R3, R2, 0x70, R3, 0xf8, !PT ;  /* 0x0000007002037812 */ /* 0x000fe200078ef803 */
[----:B------:R-:W-:Y:S01]  /*21d0*/  IMAD.SHL.U32 R2, R0, 0x40, RZ ;  /* 0x0000004000027824 */ /* 0x000fe200078e00ff */
[----:B------:R-:W-:Y:S02]  /*21e0*/  F2FP.F16.F32.PACK_AB R26, R29, R28 ;  /* 0x0000001c1d1a723e */ /* 0x000fe400000000ff */
[----:B------:R-:W-:Y:S02]  /*21f0*/  LOP3.LUT R3, R3, 0x10, R0, 0x78, !PT ;  /* 0x0000001003037812 */ /* 0x000fe400078e7800 */
[----:B------:R-:W-:Y:S02]  /*2200*/  F2FP.F16.F32.PACK_AB R27, R31, R30 ;  /* 0x0000001e1f1b723e */ /* 0x000fe400000000ff */
[----:B------:R-:W-:Y:S02]  /*2210*/  LOP3.LUT R2, R3, 0x3800, R2, 0xf8, !PT ;  /* 0x0000380003027812 */ /* 0x000fe400078ef802 */
[----:B------:R-:W-:-:S02]  /*2220*/  F2FP.F16.F32.PACK_AB R57, R59, R58 ;  /* 0x0000003a3b39723e */ /* 0x000fc400000000ff */
[C---:B------:R-:W-:Y:S01]  /*2230*/  LOP3.LUT R3, R2.reuse, 0x20, RZ, 0x3c, !PT ;  /* 0x0000002002037812 */ /* 0x040fe200078e3cff */
[----:B------:R-:W-:Y:S01]  /*2240*/  VIADD R0, R2, UR8 ;  /* 0x0000000802007c36 */ /* 0x000fe20008000000 */
[----:B------:R-:W3:Y:S02]  /*2250*/  @!P1 SYNCS.CCTL.IV [UR8+0xc000] ;  /* 0x00c00000ff0099b1 */ /* 0x000ee40008000008 */
[----:B---3--:R-:W-:Y:S01]  /*2260*/  BAR.SYNC.DEFER_BLOCKING 0x0 ;  /* 0x0000000000007b1d */ /* 0x008fe20000010000 */
[----:B------:R-:W-:Y:S01]  /*2270*/  F2FP.F16.F32.PACK_AB R88, R89, R88 ;  /* 0x000000585958723e */ /* 0x000fe200000000ff */
[----:B------:R-:W-:Y:S01]  /*2280*/  VIADD R3, R3, UR8 ;  /* 0x0000000803037c36 */ /* 0x000fe20008000000 */
[----:B------:R-:W-:Y:S02]  /*2290*/  F2FP.F16.F32.PACK_AB R58, R61, R60 ;  /* 0x0000003c3d3a723e */ /* 0x000fe400000000ff */
[----:B------:R-:W-:Y:S02]  /*22a0*/  F2FP.F16.F32.PACK_AB R59, R63, R62 ;  /* 0x0000003e3f3b723e */ /* 0x000fe400000000ff */
[----:B------:R-:W-:-:S02]  /*22b0*/  F2FP.F16.F32.PACK_AB R89, R91, R90 ;  /* 0x0000005a5b59723e */ /* 0x000fc400000000ff */
[----:B------:R-:W-:Y:S02]  /*22c0*/  F2FP.F16.F32.PACK_AB R120, R121, R120 ;  /* 0x000000787978723e */ /* 0x000fe400000000ff */
[----:B------:R-:W-:Y:S02]  /*22d0*/  F2FP.F16.F32.PACK_AB R32, R33, R32 ;  /* 0x000000202120723e */ /* 0x000fe400000000ff */
[----:B------:R-:W-:Y:S02]  /*22e0*/  F2FP.F16.F32.PACK_AB R90, R93, R92 ;  /* 0x0000005c5d5a723e */ /* 0x000fe400000000ff */
[----:B------:R-:W-:Y:S02]  /*22f0*/  F2FP.F16.F32.PACK_AB R91, R95, R94 ;  /* 0x0000005e5f5b723e */ /* 0x000fe400000000ff */
[----:B------:R-:W-:Y:S02]  /*2300*/  F2FP.F16.F32.PACK_AB R121, R123, R122 ;  /* 0x0000007a7b79723e */ /* 0x000fe400000000ff */
[----:B------:R-:W-:-:S02]  /*2310*/  F2FP.F16.F32.PACK_AB R33, R35, R34 ;  /* 0x000000222321723e */ /* 0x000fc400000000ff */
[----:B------:R-:W-:Y:S02]  /*2320*/  F2FP.F16.F32.PACK_AB R64, R65, R64 ;  /* 0x000000404140723e */ /* 0x000fe400000000ff */
[----:B------:R-:W-:Y:S01]  /*2330*/  F2FP.F16.F32.PACK_AB R122, R125, R124 ;  /* 0x0000007c7d7a723e */ /* 0x000fe200000000ff */
[----:B------:R-:W-:Y:S01]  /*2340*/  STSM.16.M88.4 [R0], R24 ;  /* 0x0000001800007844 */ /* 0x000fe20000000200 */
[----:B------:R-:W-:Y:S02]  /*2350*/  F2FP.F16.F32.PACK_AB R123, R127, R126 ;  /* 0x0000007e7f7b723e */ /* 0x000fe400000000ff */
[----:B------:R-:W-:Y:S01]  /*2360*/  LOP3.LUT R4, R2, 0x40, RZ, 0x3c, !PT ;  /* 0x0000004002047812 */ /* 0x000fe200078e3cff */
[----:B------:R-:W-:Y:S01]  /*2370*/  STSM.16.M88.4 [R0+0x4000], R56 ;  /* 0x0040003800007844 */ /* 0x000fe20000000200 */
[----:B------:R-:W-:Y:S02]  /*2380*/  F2FP.F16.F32.PACK_AB R34, R37, R36 ;  /* 0x000000242522723e */ /* 0x000fe400000000ff */
[----:B------:R-:W-:Y:S01]  /*2390*/  F2FP.F16.F32.PACK_AB R35, R39, R38 ;  /* 0x000000262723723e */ /* 0x000fe200000000ff */
[----:B------:R-:W-:Y:S01]  /*23a0*/  STSM.16.M88.4 [R0+0x8000], R88 ;  /* 0x0080005800007844 */ /* 0x000fe20000000200 */
[----:B------:R-:W-:Y:S01]  /*23b0*/  F2FP.F16.F32.PACK_AB R65, R67, R66 ;  /* 0x000000424341723e */ /* 0x000fe200000000ff */
[----:B------:R-:W-:Y:S01]  /*23c0*/  VIADD R4, R4, UR8 ;  /* 0x0000000804047c36 */ /* 0x000fe20008000000 */
[----:B------:R-:W-:Y:S01]  /*23d0*/  F2FP.F16.F32.PACK_AB R96, R97, R96 ;  /* 0x000000606160723e */ /* 0x000fe200000000ff */
[----:B------:R-:W-:Y:S01]  /*23e0*/  STSM.16.M88.4 [R0+0xc000], R120 ;  /* 0x00c0007800007844 */ /* 0x000fe20000000200 */
[----:B------:R-:W-:-:S02]  /*23f0*/  F2FP.F16.F32.PACK_AB R66, R69, R68 ;  /* 0x000000444542723e */ /* 0x000fc400000000ff */
[----:B------:R-:W-:Y:S01]  /*2400*/  F2FP.F16.F32.PACK_AB R67, R71, R70 ;  /* 0x000000464743723e */ /* 0x000fe200000000ff */
[----:B------:R-:W-:Y:S01]  /*2410*/  STSM.16.M88.4 [R3], R32 ;  /* 0x0000002003007844 */ /* 0x000fe20000000200 */
[----:B------:R-:W-:Y:S02]  /*2420*/  F2FP.F16.F32.PACK_AB R97, R99, R98 ;  /* 0x000000626361723e */ /* 0x000fe400000000ff */
[----:B------:R-:W-:Y:S01]  /*2430*/  F2FP.F16.F32.PACK_AB R128, R129, R128 ;  /* 0x000000808180723e */ /* 0x000fe200000000ff */
[----:B------:R-:W-:Y:S01]  /*2440*/  STSM.16.M88.4 [R3+0x4000], R64 ;  /* 0x0040004003007844 */ /* 0x000fe20000000200 */
[----:B------:R-:W-:Y:S02]  /*2450*/  F2FP.F16.F32.PACK_AB R40, R41, R40 ;  /* 0x000000282928723e */ /* 0x000fe400000000ff */
[----:B------:R-:W-:Y:S02]  /*2460*/  F2FP.F16.F32.PACK_AB R98, R101, R100 ;  /* 0x000000646562723e */ /* 0x000fe400000000ff */
[----:B------:R-:W-:-:S02]  /*2470*/  F2FP.F16.F32.PACK_AB R99, R103, R102 ;  /* 0x000000666763723e */ /* 0x000fc400000000ff */
[----:B------:R-:W-:Y:S02]  /*2480*/  F2FP.F16.F32.PACK_AB R129, R131, R130 ;  /* 0x000000828381723e */ /* 0x000fe400000000ff */
[----:B------:R-:W-:Y:S01]  /*2490*/  F2FP.F16.F32.PACK_AB R41, R43, R42 ;  /* 0x0000002a2b29723e */ /* 0x000fe200000000ff */
[----:B------:R-:W-:Y:S01]  /*24a0*/  STSM.16.M88.4 [R3+0x8000], R96 ;  /* 0x0080006003007844 */ /* 0x000fe20000000200 */
[----:B------:R-:W-:Y:S02]  /*24b0*/  F2FP.F16.F32.PACK_AB R72, R73, R72 ;  /* 0x000000484948723e */ /* 0x000fe400000000ff */
[----:B------:R-:W-:Y:S02]  /*24c0*/  F2FP.F16.F32.PACK_AB R130, R133, R132 ;  /* 0x000000848582723e */ /* 0x000fe400000000ff */
[----:B------:R-:W-:Y:S02]  /*24d0*/  F2FP.F16.F32.PACK_AB R131, R135, R134 ;  /* 0x000000868783723e */ /* 0x000fe400000000ff */
[----:B------:R-:W-:-:S02]  /*24e0*/  LOP3.LUT R2, R2, 0x60, RZ, 0x3c, !PT ;  /* 0x0000006002027812 */ /* 0x000fc400078e3cff */
[----:B------:R-:W-:Y:S01]  /*24f0*/  F2FP.F16.F32.PACK_AB R42, R45, R44 ;  /* 0x0000002c2d2a723e */ /* 0x000fe200000000ff */
[----:B------:R-:W-:Y:S01]  /*2500*/  STSM.16.M88.4 [R3+0xc000], R128 ;  /* 0x00c0008003007844 */ /* 0x000fe20000000200 */
[----:B------:R-:W-:Y:S01]  /*2510*/  F2FP.F16.F32.PACK_AB R43, R47, R46 ;  /* 0x0000002e2f2b723e */ /* 0x000fe200000000ff */
[----:B------:R-:W-:Y:S01]  /*2520*/  VIADD R2, R2, UR8 ;  /* 0x0000000802027c36 */ /* 0x000fe20008000000 */
[----:B------:R-:W-:Y:S02]  /*2530*/  F2FP.F16.F32.PACK_AB R73, R75, R74 ;  /* 0x0000004a4b49723e */ /* 0x000fe400000000ff */
[----:B------:R-:W-:Y:S01]  /*2540*/  F2FP.F16.F32.PACK_AB R104, R105, R104 ;  /* 0x000000686968723e */ /* 0x000fe200000000ff */
[----:B------:R-:W-:Y:S01]  /*2550*/  STSM.16.M88.4 [R4], R40 ;  /* 0x0000002804007844 */ /* 0x000fe20000000200 */
        /* <DEDUP_REMOVED lines=8> */
[----:B------:R-:W-:-:S02]  /*25e0*/  F2FP.F16.F32.PACK_AB R137, R139, R138 ;  /* 0x0000008a8b89723e */ /* 0x000fc400000000ff */
[----:B------:R-:W-:Y:S01]  /*25f0*/  F2FP.F16.F32.PACK_AB R49, R51, R50 ;  /* 0x000000323331723e */ /* 0x000fe200000000ff */
[----:B------:R-:W-:Y:S01]  /*2600*/  STSM.16.M88.4 [R4+0x8000], R104 ;  /* 0x0080006804007844 */ /* 0x000fe20000000200 */
[----:B------:R-:W-:Y:S02]  /*2610*/  F2FP.F16.F32.PACK_AB R80, R81, R80 ;  /* 0x000000505150723e */ /* 0x000fe400000000ff */
[----:B------:R-:W-:Y:S02]  /*2620*/  F2FP.F16.F32.PACK_AB R138, R141, R140 ;  /* 0x0000008c8d8a723e */ /* 0x000fe400000000ff */
[----:B------:R-:W-:Y:S02]  /*2630*/  F2FP.F16.F32.PACK_AB R139, R143, R142 ;  /* 0x0000008e8f8b723e */ /* 0x000fe400000000ff */
[----:B------:R-:W-:Y:S02]  /*2640*/  F2FP.F16.F32.PACK_AB R50, R53, R52 ;  /* 0x000000343532723e */ /* 0x000fe400000000ff */
[----:B------:R-:W-:Y:S01]  /*2650*/  F2FP.F16.F32.PACK_AB R51, R55, R54 ;  /* 0x000000363733723e */ /* 0x000fe200000000ff */
[----:B------:R-:W-:Y:S01]  /*2660*/  STSM.16.M88.4 [R4+0xc000], R136 ;  /* 0x00c0008804007844 */ /* 0x000fe20000000200 */
[----:B------:R-:W-:-:S02]  /*2670*/  F2FP.F16.F32.PACK_AB R81, R83, R82 ;  /* 0x000000525351723e */ /* 0x000fc400000000ff */
[----:B------:R-:W-:Y:S01]  /*2680*/  F2FP.F16.F32.PACK_AB R112, R113, R112 ;  /* 0x000000707170723e */ /* 0x000fe200000000ff */
[----:B------:R-:W-:Y:S01]  /*2690*/  STSM.16.M88.4 [R2], R48 ;  /* 0x0000003002007844 */ /* 0x000fe20000000200 */
[----:B------:R-:W-:Y:S02]  /*26a0*/  F2FP.F16.F32.PACK_AB R82, R85, R84 ;  /* 0x000000545552723e */ /* 0x000fe400000000ff */
[----:B------:R-:W-:Y:S02]  /*26b0*/  F2FP.F16.F32.PACK_AB R83, R87, R86 ;  /* 0x000000565753723e */ /* 0x000fe400000000ff */
[----:B------:R-:W-:Y:S02]  /*26c0*/  F2FP.F16.F32.PACK_AB R113, R115, R114 ;  /* 0x000000727371723e */ /* 0x000fe400000000ff */
[----:B------:R-:W-:Y:S01]  /*26d0*/  F2FP.F16.F32.PACK_AB R144, R145, R144 ;  /* 0x000000909190723e */ /* 0x000fe200000000ff */
[----:B------:R-:W-:Y:S01]  /*26e0*/  STSM.16.M88.4 [R2+0x4000], R80 ;  /* 0x0040005002007844 */ /* 0x000fe20000000200 */
[----:B------:R-:W-:-:S02]  /*26f0*/  F2FP.F16.F32.PACK_AB R114, R117, R116 ;  /* 0x000000747572723e */ /* 0x000fc400000000ff */
[----:B------:R-:W-:Y:S02]  /*2700*/  F2FP.F16.F32.PACK_AB R115, R119, R118 ;  /* 0x000000767773723e */ /* 0x000fe400000000ff */
[----:B------:R-:W-:Y:S02]  /*2710*/  F2FP.F16.F32.PACK_AB R145, R147, R146 ;  /* 0x000000929391723e */ /* 0x000fe400000000ff */
[----:B------:R-:W-:Y:S01]  /*2720*/  F2FP.F16.F32.PACK_AB R146, R149, R148 ;  /* 0x000000949592723e */ /* 0x000fe200000000ff */
[----:B------:R-:W-:Y:S01]  /*2730*/  STSM.16.M88.4 [R2+0x8000], R112 ;  /* 0x0080007002007844 */ /* 0x000fe20000000200 */
[----:B------:R-:W-:Y:S02]  /*2740*/  F2FP.F16.F32.PACK_AB R147, R151, R150 ;  /* 0x000000969793723e */ /* 0x000fe400000000ff */
[----:B------:R-:W-:Y:S02]  /*2750*/  LOP3.LUT R5, R5, 0x3, RZ, 0xc0, !PT ;  /* 0x0000000305057812 */ /* 0x000fe400078ec0ff */
[----:B------:R-:W-:Y:S01]  /*2760*/  ISETP.LT.U32.AND P0, PT, R6, 0x80, P0 ;  /* 0x000000800600780c */ /* 0x000fe20000701070 */
[----:B------:R-:W-:Y:S01]  /*2770*/  STSM.16.M88.4 [R2+0xc000], R144 ;  /* 0x00c0009002007844 */ /* 0x000fe20000000200 */
[----:B------:R-:W-:Y:S01]  /*2780*/  R2UR UR16, R5 ;  /* 0x00000000051072ca */ /* 0x000fe200000e0000 */
[----:B------:R3:W-:Y:S06]  /*2790*/  MEMBAR.ALL.CTA ;  /* 0x0000000000007992 */ /* 0x0007ec0000008000 */
[----:B---3--:R-:W3:Y:S04]  /*27a0*/  FENCE.VIEW.ASYNC.S ;  /* 0x00000000000073c6 */ /* 0x008ee80000000000 */
[----:B---3--:R-:W-:Y:S01]  /*27b0*/  VOTEU.ANY UP0, P0 ;  /* 0x00000000003f7886 */ /* 0x008fe20000000100 */
[----:B------:R-:W-:Y:S01]  /*27c0*/  VOTEU.ANY UP1, P0 ;  /* 0x00000000003f7886 */ /* 0x000fe20000020100 */
[----:B------:R-:W-:-:S02]  /*27d0*/  ULEA UR17, UR16, UR11, 0x6 ;  /* 0x0000000b10117291 */ /* 0x000fc4000f8e303f */
[----:B------:R-:W-:Y:S01]  /*27e0*/  ULEA UR16, UR16, UR8, 0xe ;  /* 0x0000000810107291 */ /* 0x000fe2000f8e703f */
[----:B-1----:R-:W-:Y:S01]  /*27f0*/  @UP0 UMOV UR4, UR19 ;  /* 0x0000001300040c82 */ /* 0x002fe20008000000 */
[----:B------:R-:W-:Y:S01]  /*2800*/  @UP0 UMOV UR5, UR20 ;  /* 0x0000001400050c82 */ /* 0x000fe20008000000 */
[----:B------:R-:W-:Y:S06]  /*2810*/  BAR.SYNC.DEFER_BLOCKING 0x0 ;  /* 0x0000000000007b1d */ /* 0x000fec0000010000 */
[----:B------:R1:W-:Y:S01]  /*2820*/  @UP1 UTMASTG.2D [UR16], [UR4] ;  /* 0x00000010040013b5 */ /* 0x0003e20008008000 */
[----:B------:R0:W-:Y:S01]  /*2830*/  UTMACMDFLUSH ;  /* 0x00000000000079b7 */ /* 0x0001e20000000000 */
[----:B------:R-:W-:-:S04]  /*2840*/  DEPBAR.LE SB0, 0x0 ;  /* 0x000080000000791a */ /* 0x000fc80000000000 */
[----:B------:R-:W-:Y:S06]  /*2850*/  BAR.SYNC.DEFER_BLOCKING 0x0 ;  /* 0x0000000000007b1d */ /* 0x000fec0000010000 */
[----:B-1----:R-:W-:Y:S05]  /*2860*/  EXIT ;  /* 0x000000000000794d */ /* 0x002fea0003800000 */
.L_x_49:
[----:B------:R-:W1:Y:S02]  /*2870*/  SYNCS.PHASECHK.TRANS64.TRYWAIT P0, [UR8+0xc000], R2 ;  /* 0x00c00002ff0075a7 */ /* 0x000e640008000148 */
[----:B-1----:R-:W-:Y:S05]  /*2880*/  @!P0 BRA `(.L_x_49) ;  /* 0xfffffffc00f88947 */ /* 0x002fea000383ffff */
[----:B------:R-:W-:Y:S05]  /*2890*/  BRA `(.L_x_51) ;  /* 0xfffffff400707947 */ /* 0x000fea000383ffff */
.L_x_52:
[----:B------:R-:W-:-:S00]  /*28a0*/  BRA `(.L_x_52) ;  /* 0xfffffffc00fc7947 */ /* 0x000fc0000383ffff */
[----:B------:R-:W-:-:S00]  /*28b0*/  NOP ;  /* 0x0000000000007918 */ /* 0x000fc00000000000 */
        /* <DEDUP_REMOVED lines=12> */
.L_x_53:


//--------------------- .nv.shared.gluon_wgmma    --------------------------
	.section	.nv.shared.gluon_wgmma,"aw",@nobits
	.sectionflags	@""
	.align	16
	.zero		1024


//--------------------- .nv.shared.reserved.0     --------------------------
	.section	.nv.shared.reserved.0,"aw",@nobits
	.weak		__nv_reservedSMEM_offset_0_alias
	.size		__nv_reservedSMEM_offset_0_alias, 0, 0
	.other		__nv_reservedSMEM_offset_0_alias,@"STO_CUDA_RESERVED_SHARED STV_DEFAULT"
__nv_reservedSMEM_offset_0_alias:
	.zero		0


//--------------------- .nv.constant0.gluon_wgmma --------------------------
	.section	.nv.constant0.gluon_wgmma,"a",@progbits
	.sectionflags	@""
	.align	4
.nv.constant0.gluon_wgmma:
	.zero		608


//--------------------- SYMBOLS --------------------------

	.type		.nv.reservedSmem.offset0,@object
	.size		.nv.reservedSmem.offset0,0x4
